//
// Generated by NVIDIA NVVM Compiler
//
// Compiler Build ID: CL-36424714
// Cuda compilation tools, release 13.0, V13.0.88
// Based on NVVM 20.0.0
//

.version 9.0
.target sm_100
.address_size 64

	// .globl	_Z9matrixMulPKfS0_Pfiiiff
// _ZZ9matrixMulPKfS0_PfiiiffE4subA has been demoted
// _ZZ9matrixMulPKfS0_PfiiiffE4subB has been demoted

.visible .entry _Z9matrixMulPKfS0_Pfiiiff(
	.param .u64 .ptr .align 1 _Z9matrixMulPKfS0_Pfiiiff_param_0,
	.param .u64 .ptr .align 1 _Z9matrixMulPKfS0_Pfiiiff_param_1,
	.param .u64 .ptr .align 1 _Z9matrixMulPKfS0_Pfiiiff_param_2,
	.param .u32 _Z9matrixMulPKfS0_Pfiiiff_param_3,
	.param .u32 _Z9matrixMulPKfS0_Pfiiiff_param_4,
	.param .u32 _Z9matrixMulPKfS0_Pfiiiff_param_5,
	.param .f32 _Z9matrixMulPKfS0_Pfiiiff_param_6,
	.param .f32 _Z9matrixMulPKfS0_Pfiiiff_param_7
)
{
	.reg .pred 	%p<3>;
	.reg .b32 	%r<57>;
	.reg .b32 	%f<1103>;
	.reg .b64 	%rd<45>;
	// demoted variable
	.shared .align 4 .b8 _ZZ9matrixMulPKfS0_PfiiiffE4subA[4096];
	// demoted variable
	.shared .align 4 .b8 _ZZ9matrixMulPKfS0_PfiiiffE4subB[4096];
	ld.param.u64 	%rd8, [_Z9matrixMulPKfS0_Pfiiiff_param_0];
	ld.param.u64 	%rd9, [_Z9matrixMulPKfS0_Pfiiiff_param_1];
	ld.param.u32 	%r14, [_Z9matrixMulPKfS0_Pfiiiff_param_5];
	mov.u32 	%r15, %ctaid.x;
	mov.u32 	%r16, %ntid.x;
	mul.lo.s32 	%r17, %r15, %r16;
	mul.wide.u32 	%rd1, %r17, 8;
	mov.u32 	%r18, %ctaid.y;
	mov.u32 	%r19, %ntid.y;
	mul.lo.s32 	%r20, %r19, %r18;
	shl.b32 	%r21, %r20, 3;
	cvt.u64.u32 	%rd11, %r21;
	mov.u32 	%r22, %tid.y;
	mov.u32 	%r23, %tid.x;
	mad.lo.s32 	%r1, %r22, %r19, %r23;
	cvt.s64.s32 	%rd12, %r14;
	mul.lo.s64 	%rd2, %rd12, %rd11;
	shl.b32 	%r2, %r23, 3;
	shl.b32 	%r3, %r22, 3;
	setp.lt.s32 	%p1, %r14, 1;
	mov.f32 	%f1039, 0f00000000;
	mov.f32 	%f1040, %f1039;
	mov.f32 	%f1041, %f1039;
	mov.f32 	%f1042, %f1039;
	mov.f32 	%f1043, %f1039;
	mov.f32 	%f1044, %f1039;
	mov.f32 	%f1045, %f1039;
	mov.f32 	%f1046, %f1039;
	mov.f32 	%f1047, %f1039;
	mov.f32 	%f1048, %f1039;
	mov.f32 	%f1049, %f1039;
	mov.f32 	%f1050, %f1039;
	mov.f32 	%f1051, %f1039;
	mov.f32 	%f1052, %f1039;
	mov.f32 	%f1053, %f1039;
	mov.f32 	%f1054, %f1039;
	mov.f32 	%f1055, %f1039;
	mov.f32 	%f1056, %f1039;
	mov.f32 	%f1057, %f1039;
	mov.f32 	%f1058, %f1039;
	mov.f32 	%f1059, %f1039;
	mov.f32 	%f1060, %f1039;
	mov.f32 	%f1061, %f1039;
	mov.f32 	%f1062, %f1039;
	mov.f32 	%f1063, %f1039;
	mov.f32 	%f1064, %f1039;
	mov.f32 	%f1065, %f1039;
	mov.f32 	%f1066, %f1039;
	mov.f32 	%f1067, %f1039;
	mov.f32 	%f1068, %f1039;
	mov.f32 	%f1069, %f1039;
	mov.f32 	%f1070, %f1039;
	mov.f32 	%f1071, %f1039;
	mov.f32 	%f1072, %f1039;
	mov.f32 	%f1073, %f1039;
	mov.f32 	%f1074, %f1039;
	mov.f32 	%f1075, %f1039;
	mov.f32 	%f1076, %f1039;
	mov.f32 	%f1077, %f1039;
	mov.f32 	%f1078, %f1039;
	mov.f32 	%f1079, %f1039;
	mov.f32 	%f1080, %f1039;
	mov.f32 	%f1081, %f1039;
	mov.f32 	%f1082, %f1039;
	mov.f32 	%f1083, %f1039;
	mov.f32 	%f1084, %f1039;
	mov.f32 	%f1085, %f1039;
	mov.f32 	%f1086, %f1039;
	mov.f32 	%f1087, %f1039;
	mov.f32 	%f1088, %f1039;
	mov.f32 	%f1089, %f1039;
	mov.f32 	%f1090, %f1039;
	mov.f32 	%f1091, %f1039;
	mov.f32 	%f1092, %f1039;
	mov.f32 	%f1093, %f1039;
	mov.f32 	%f1094, %f1039;
	mov.f32 	%f1095, %f1039;
	mov.f32 	%f1096, %f1039;
	mov.f32 	%f1097, %f1039;
	mov.f32 	%f1098, %f1039;
	mov.f32 	%f1099, %f1039;
	mov.f32 	%f1100, %f1039;
	mov.f32 	%f1101, %f1039;
	mov.f32 	%f1102, %f1039;
	@%p1 bra 	$L__BB0_3;
	ld.param.u32 	%r53, [_Z9matrixMulPKfS0_Pfiiiff_param_4];
	shl.b32 	%r25, %r1, 2;
	and.b32  	%r26, %r25, 124;
	and.b32  	%r27, %r25, 4;
	shr.u32 	%r28, %r1, 5;
	shr.u32 	%r29, %r1, 1;
	mul.lo.s32 	%r30, %r53, %r28;
	cvt.s64.s32 	%rd13, %r30;
	cvt.u64.u32 	%rd14, %r26;
	add.s64 	%rd15, %rd1, %rd14;
	add.s64 	%rd3, %rd15, %rd13;
	mul.lo.s32 	%r31, %r14, %r29;
	cvt.u64.u32 	%rd16, %r31;
	cvt.u64.u32 	%rd17, %r27;
	shl.b32 	%r32, %r1, 4;
	mov.u32 	%r33, _ZZ9matrixMulPKfS0_PfiiiffE4subB;
	add.s32 	%r4, %r33, %r32;
	shl.b32 	%r34, %r1, 9;
	and.b32  	%r35, %r34, 512;
	add.s32 	%r36, %r35, %r29;
	shl.b32 	%r37, %r36, 2;
	mov.u32 	%r38, _ZZ9matrixMulPKfS0_PfiiiffE4subA;
	add.s32 	%r5, %r38, %r37;
	shl.b32 	%r39, %r2, 2;
	add.s32 	%r6, %r38, %r39;
	shl.b32 	%r40, %r3, 2;
	add.s32 	%r7, %r33, %r40;
	add.s64 	%rd18, %rd2, %rd17;
	add.s64 	%rd19, %rd18, %rd16;
	shl.b64 	%rd20, %rd19, 2;
	cvta.to.global.u64 	%rd21, %rd8;
	add.s64 	%rd44, %rd21, %rd20;
	shl.b32 	%r8, %r53, 3;
	cvta.to.global.u64 	%rd5, %rd9;
	mov.f32 	%f1039, 0f00000000;
	mov.b32 	%r55, 0;
	mov.u32 	%r56, %r55;
$L__BB0_2:
	cvt.s64.s32 	%rd22, %r55;
	add.s64 	%rd23, %rd3, %rd22;
	shl.b64 	%rd24, %rd23, 2;
	add.s64 	%rd25, %rd5, %rd24;
	ld.global.v4.f32 	{%f197, %f198, %f199, %f200}, [%rd25];
	ld.global.v4.f32 	{%f201, %f202, %f203, %f204}, [%rd44];
	st.shared.v4.f32 	[%r4], {%f197, %f198, %f199, %f200};
	st.shared.f32 	[%r5], %f201;
	st.shared.f32 	[%r5+512], %f202;
	st.shared.f32 	[%r5+1024], %f203;
	st.shared.f32 	[%r5+1536], %f204;
	bar.sync 	0;
	ld.shared.v4.f32 	{%f205, %f206, %f207, %f208}, [%r6];
	ld.shared.v4.f32 	{%f209, %f210, %f211, %f212}, [%r6+16];
	ld.shared.v4.f32 	{%f213, %f214, %f215, %f216}, [%r7];
	ld.shared.v4.f32 	{%f217, %f218, %f219, %f220}, [%r7+16];
	fma.rn.f32 	%f221, %f205, %f213, %f1086;
	fma.rn.f32 	%f222, %f205, %f214, %f1085;
	fma.rn.f32 	%f223, %f205, %f215, %f1084;
	fma.rn.f32 	%f224, %f205, %f216, %f1083;
	fma.rn.f32 	%f225, %f206, %f213, %f1078;
	fma.rn.f32 	%f226, %f206, %f214, %f1077;
	fma.rn.f32 	%f227, %f206, %f215, %f1076;
	fma.rn.f32 	%f228, %f206, %f216, %f1075;
	fma.rn.f32 	%f229, %f207, %f213, %f1070;
	fma.rn.f32 	%f230, %f207, %f214, %f1069;
	fma.rn.f32 	%f231, %f207, %f215, %f1068;
	fma.rn.f32 	%f232, %f207, %f216, %f1067;
	fma.rn.f32 	%f233, %f208, %f213, %f1062;
	fma.rn.f32 	%f234, %f208, %f214, %f1061;
	fma.rn.f32 	%f235, %f208, %f215, %f1060;
	fma.rn.f32 	%f236, %f208, %f216, %f1059;
	fma.rn.f32 	%f237, %f205, %f217, %f1082;
	fma.rn.f32 	%f238, %f205, %f218, %f1081;
	fma.rn.f32 	%f239, %f205, %f219, %f1080;
	fma.rn.f32 	%f240, %f205, %f220, %f1079;
	fma.rn.f32 	%f241, %f206, %f217, %f1074;
	fma.rn.f32 	%f242, %f206, %f218, %f1073;
	fma.rn.f32 	%f243, %f206, %f219, %f1072;
	fma.rn.f32 	%f244, %f206, %f220, %f1071;
	fma.rn.f32 	%f245, %f207, %f217, %f1066;
	fma.rn.f32 	%f246, %f207, %f218, %f1065;
	fma.rn.f32 	%f247, %f207, %f219, %f1064;
	fma.rn.f32 	%f248, %f207, %f220, %f1063;
	fma.rn.f32 	%f249, %f208, %f217, %f1058;
	fma.rn.f32 	%f250, %f208, %f218, %f1057;
	fma.rn.f32 	%f251, %f208, %f219, %f1056;
	fma.rn.f32 	%f252, %f208, %f220, %f1055;
	fma.rn.f32 	%f253, %f209, %f213, %f1054;
	fma.rn.f32 	%f254, %f209, %f214, %f1053;
	fma.rn.f32 	%f255, %f209, %f215, %f1052;
	fma.rn.f32 	%f256, %f209, %f216, %f1051;
	fma.rn.f32 	%f257, %f210, %f213, %f1046;
	fma.rn.f32 	%f258, %f210, %f214, %f1045;
	fma.rn.f32 	%f259, %f210, %f215, %f1044;
	fma.rn.f32 	%f260, %f210, %f216, %f1043;
	fma.rn.f32 	%f261, %f211, %f213, %f1087;
	fma.rn.f32 	%f262, %f211, %f214, %f1088;
	fma.rn.f32 	%f263, %f211, %f215, %f1089;
	fma.rn.f32 	%f264, %f211, %f216, %f1090;
	fma.rn.f32 	%f265, %f212, %f213, %f1095;
	fma.rn.f32 	%f266, %f212, %f214, %f1096;
	fma.rn.f32 	%f267, %f212, %f215, %f1097;
	fma.rn.f32 	%f268, %f212, %f216, %f1098;
	fma.rn.f32 	%f269, %f209, %f217, %f1050;
	fma.rn.f32 	%f270, %f209, %f218, %f1049;
	fma.rn.f32 	%f271, %f209, %f219, %f1048;
	fma.rn.f32 	%f272, %f209, %f220, %f1047;
	fma.rn.f32 	%f273, %f210, %f217, %f1042;
	fma.rn.f32 	%f274, %f210, %f218, %f1041;
	fma.rn.f32 	%f275, %f210, %f219, %f1040;
	fma.rn.f32 	%f276, %f210, %f220, %f1039;
	fma.rn.f32 	%f277, %f211, %f217, %f1091;
	fma.rn.f32 	%f278, %f211, %f218, %f1092;
	fma.rn.f32 	%f279, %f211, %f219, %f1093;
	fma.rn.f32 	%f280, %f211, %f220, %f1094;
	fma.rn.f32 	%f281, %f212, %f217, %f1099;
	fma.rn.f32 	%f282, %f212, %f218, %f1100;
	fma.rn.f32 	%f283, %f212, %f219, %f1101;
	fma.rn.f32 	%f284, %f212, %f220, %f1102;
	ld.shared.v4.f32 	{%f285, %f286, %f287, %f288}, [%r6+512];
	ld.shared.v4.f32 	{%f289, %f290, %f291, %f292}, [%r6+528];
	ld.shared.v4.f32 	{%f293, %f294, %f295, %f296}, [%r7+512];
	ld.shared.v4.f32 	{%f297, %f298, %f299, %f300}, [%r7+528];
	fma.rn.f32 	%f301, %f285, %f293, %f221;
	fma.rn.f32 	%f302, %f285, %f294, %f222;
	fma.rn.f32 	%f303, %f285, %f295, %f223;
	fma.rn.f32 	%f304, %f285, %f296, %f224;
	fma.rn.f32 	%f305, %f286, %f293, %f225;
	fma.rn.f32 	%f306, %f286, %f294, %f226;
	fma.rn.f32 	%f307, %f286, %f295, %f227;
	fma.rn.f32 	%f308, %f286, %f296, %f228;
	fma.rn.f32 	%f309, %f287, %f293, %f229;
	fma.rn.f32 	%f310, %f287, %f294, %f230;
	fma.rn.f32 	%f311, %f287, %f295, %f231;
	fma.rn.f32 	%f312, %f287, %f296, %f232;
	fma.rn.f32 	%f313, %f288, %f293, %f233;
	fma.rn.f32 	%f314, %f288, %f294, %f234;
	fma.rn.f32 	%f315, %f288, %f295, %f235;
	fma.rn.f32 	%f316, %f288, %f296, %f236;
	fma.rn.f32 	%f317, %f285, %f297, %f237;
	fma.rn.f32 	%f318, %f285, %f298, %f238;
	fma.rn.f32 	%f319, %f285, %f299, %f239;
	fma.rn.f32 	%f320, %f285, %f300, %f240;
	fma.rn.f32 	%f321, %f286, %f297, %f241;
	fma.rn.f32 	%f322, %f286, %f298, %f242;
	fma.rn.f32 	%f323, %f286, %f299, %f243;
	fma.rn.f32 	%f324, %f286, %f300, %f244;
	fma.rn.f32 	%f325, %f287, %f297, %f245;
	fma.rn.f32 	%f326, %f287, %f298, %f246;
	fma.rn.f32 	%f327, %f287, %f299, %f247;
	fma.rn.f32 	%f328, %f287, %f300, %f248;
	fma.rn.f32 	%f329, %f288, %f297, %f249;
	fma.rn.f32 	%f330, %f288, %f298, %f250;
	fma.rn.f32 	%f331, %f288, %f299, %f251;
	fma.rn.f32 	%f332, %f288, %f300, %f252;
	fma.rn.f32 	%f333, %f289, %f293, %f253;
	fma.rn.f32 	%f334, %f289, %f294, %f254;
	fma.rn.f32 	%f335, %f289, %f295, %f255;
	fma.rn.f32 	%f336, %f289, %f296, %f256;
	fma.rn.f32 	%f337, %f290, %f293, %f257;
	fma.rn.f32 	%f338, %f290, %f294, %f258;
	fma.rn.f32 	%f339, %f290, %f295, %f259;
	fma.rn.f32 	%f340, %f290, %f296, %f260;
	fma.rn.f32 	%f341, %f291, %f293, %f261;
	fma.rn.f32 	%f342, %f291, %f294, %f262;
	fma.rn.f32 	%f343, %f291, %f295, %f263;
	fma.rn.f32 	%f344, %f291, %f296, %f264;
	fma.rn.f32 	%f345, %f292, %f293, %f265;
	fma.rn.f32 	%f346, %f292, %f294, %f266;
	fma.rn.f32 	%f347, %f292, %f295, %f267;
	fma.rn.f32 	%f348, %f292, %f296, %f268;
	fma.rn.f32 	%f349, %f289, %f297, %f269;
	fma.rn.f32 	%f350, %f289, %f298, %f270;
	fma.rn.f32 	%f351, %f289, %f299, %f271;
	fma.rn.f32 	%f352, %f289, %f300, %f272;
	fma.rn.f32 	%f353, %f290, %f297, %f273;
	fma.rn.f32 	%f354, %f290, %f298, %f274;
	fma.rn.f32 	%f355, %f290, %f299, %f275;
	fma.rn.f32 	%f356, %f290, %f300, %f276;
	fma.rn.f32 	%f357, %f291, %f297, %f277;
	fma.rn.f32 	%f358, %f291, %f298, %f278;
	fma.rn.f32 	%f359, %f291, %f299, %f279;
	fma.rn.f32 	%f360, %f291, %f300, %f280;
	fma.rn.f32 	%f361, %f292, %f297, %f281;
	fma.rn.f32 	%f362, %f292, %f298, %f282;
	fma.rn.f32 	%f363, %f292, %f299, %f283;
	fma.rn.f32 	%f364, %f292, %f300, %f284;
	ld.shared.v4.f32 	{%f365, %f366, %f367, %f368}, [%r6+1024];
	ld.shared.v4.f32 	{%f369, %f370, %f371, %f372}, [%r6+1040];
	ld.shared.v4.f32 	{%f373, %f374, %f375, %f376}, [%r7+1024];
	ld.shared.v4.f32 	{%f377, %f378, %f379, %f380}, [%r7+1040];
	fma.rn.f32 	%f381, %f365, %f373, %f301;
	fma.rn.f32 	%f382, %f365, %f374, %f302;
	fma.rn.f32 	%f383, %f365, %f375, %f303;
	fma.rn.f32 	%f384, %f365, %f376, %f304;
	fma.rn.f32 	%f385, %f366, %f373, %f305;
	fma.rn.f32 	%f386, %f366, %f374, %f306;
	fma.rn.f32 	%f387, %f366, %f375, %f307;
	fma.rn.f32 	%f388, %f366, %f376, %f308;
	fma.rn.f32 	%f389, %f367, %f373, %f309;
	fma.rn.f32 	%f390, %f367, %f374, %f310;
	fma.rn.f32 	%f391, %f367, %f375, %f311;
	fma.rn.f32 	%f392, %f367, %f376, %f312;
	fma.rn.f32 	%f393, %f368, %f373, %f313;
	fma.rn.f32 	%f394, %f368, %f374, %f314;
	fma.rn.f32 	%f395, %f368, %f375, %f315;
	fma.rn.f32 	%f396, %f368, %f376, %f316;
	fma.rn.f32 	%f397, %f365, %f377, %f317;
	fma.rn.f32 	%f398, %f365, %f378, %f318;
	fma.rn.f32 	%f399, %f365, %f379, %f319;
	fma.rn.f32 	%f400, %f365, %f380, %f320;
	fma.rn.f32 	%f401, %f366, %f377, %f321;
	fma.rn.f32 	%f402, %f366, %f378, %f322;
	fma.rn.f32 	%f403, %f366, %f379, %f323;
	fma.rn.f32 	%f404, %f366, %f380, %f324;
	fma.rn.f32 	%f405, %f367, %f377, %f325;
	fma.rn.f32 	%f406, %f367, %f378, %f326;
	fma.rn.f32 	%f407, %f367, %f379, %f327;
	fma.rn.f32 	%f408, %f367, %f380, %f328;
	fma.rn.f32 	%f409, %f368, %f377, %f329;
	fma.rn.f32 	%f410, %f368, %f378, %f330;
	fma.rn.f32 	%f411, %f368, %f379, %f331;
	fma.rn.f32 	%f412, %f368, %f380, %f332;
	fma.rn.f32 	%f413, %f369, %f373, %f333;
	fma.rn.f32 	%f414, %f369, %f374, %f334;
	fma.rn.f32 	%f415, %f369, %f375, %f335;
	fma.rn.f32 	%f416, %f369, %f376, %f336;
	fma.rn.f32 	%f417, %f370, %f373, %f337;
	fma.rn.f32 	%f418, %f370, %f374, %f338;
	fma.rn.f32 	%f419, %f370, %f375, %f339;
	fma.rn.f32 	%f420, %f370, %f376, %f340;
	fma.rn.f32 	%f421, %f371, %f373, %f341;
	fma.rn.f32 	%f422, %f371, %f374, %f342;
	fma.rn.f32 	%f423, %f371, %f375, %f343;
	fma.rn.f32 	%f424, %f371, %f376, %f344;
	fma.rn.f32 	%f425, %f372, %f373, %f345;
	fma.rn.f32 	%f426, %f372, %f374, %f346;
	fma.rn.f32 	%f427, %f372, %f375, %f347;
	fma.rn.f32 	%f428, %f372, %f376, %f348;
	fma.rn.f32 	%f429, %f369, %f377, %f349;
	fma.rn.f32 	%f430, %f369, %f378, %f350;
	fma.rn.f32 	%f431, %f369, %f379, %f351;
	fma.rn.f32 	%f432, %f369, %f380, %f352;
	fma.rn.f32 	%f433, %f370, %f377, %f353;
	fma.rn.f32 	%f434, %f370, %f378, %f354;
	fma.rn.f32 	%f435, %f370, %f379, %f355;
	fma.rn.f32 	%f436, %f370, %f380, %f356;
	fma.rn.f32 	%f437, %f371, %f377, %f357;
	fma.rn.f32 	%f438, %f371, %f378, %f358;
	fma.rn.f32 	%f439, %f371, %f379, %f359;
	fma.rn.f32 	%f440, %f371, %f380, %f360;
	fma.rn.f32 	%f441, %f372, %f377, %f361;
	fma.rn.f32 	%f442, %f372, %f378, %f362;
	fma.rn.f32 	%f443, %f372, %f379, %f363;
	fma.rn.f32 	%f444, %f372, %f380, %f364;
	ld.shared.v4.f32 	{%f445, %f446, %f447, %f448}, [%r6+1536];
	ld.shared.v4.f32 	{%f449, %f450, %f451, %f452}, [%r6+1552];
	ld.shared.v4.f32 	{%f453, %f454, %f455, %f456}, [%r7+1536];
	ld.shared.v4.f32 	{%f457, %f458, %f459, %f460}, [%r7+1552];
	fma.rn.f32 	%f461, %f445, %f453, %f381;
	fma.rn.f32 	%f462, %f445, %f454, %f382;
	fma.rn.f32 	%f463, %f445, %f455, %f383;
	fma.rn.f32 	%f464, %f445, %f456, %f384;
	fma.rn.f32 	%f465, %f446, %f453, %f385;
	fma.rn.f32 	%f466, %f446, %f454, %f386;
	fma.rn.f32 	%f467, %f446, %f455, %f387;
	fma.rn.f32 	%f468, %f446, %f456, %f388;
	fma.rn.f32 	%f469, %f447, %f453, %f389;
	fma.rn.f32 	%f470, %f447, %f454, %f390;
	fma.rn.f32 	%f471, %f447, %f455, %f391;
	fma.rn.f32 	%f472, %f447, %f456, %f392;
	fma.rn.f32 	%f473, %f448, %f453, %f393;
	fma.rn.f32 	%f474, %f448, %f454, %f394;
	fma.rn.f32 	%f475, %f448, %f455, %f395;
	fma.rn.f32 	%f476, %f448, %f456, %f396;
	fma.rn.f32 	%f477, %f445, %f457, %f397;
	fma.rn.f32 	%f478, %f445, %f458, %f398;
	fma.rn.f32 	%f479, %f445, %f459, %f399;
	fma.rn.f32 	%f480, %f445, %f460, %f400;
	fma.rn.f32 	%f481, %f446, %f457, %f401;
	fma.rn.f32 	%f482, %f446, %f458, %f402;
	fma.rn.f32 	%f483, %f446, %f459, %f403;
	fma.rn.f32 	%f484, %f446, %f460, %f404;
	fma.rn.f32 	%f485, %f447, %f457, %f405;
	fma.rn.f32 	%f486, %f447, %f458, %f406;
	fma.rn.f32 	%f487, %f447, %f459, %f407;
	fma.rn.f32 	%f488, %f447, %f460, %f408;
	fma.rn.f32 	%f489, %f448, %f457, %f409;
	fma.rn.f32 	%f490, %f448, %f458, %f410;
	fma.rn.f32 	%f491, %f448, %f459, %f411;
	fma.rn.f32 	%f492, %f448, %f460, %f412;
	fma.rn.f32 	%f493, %f449, %f453, %f413;
	fma.rn.f32 	%f494, %f449, %f454, %f414;
	fma.rn.f32 	%f495, %f449, %f455, %f415;
	fma.rn.f32 	%f496, %f449, %f456, %f416;
	fma.rn.f32 	%f497, %f450, %f453, %f417;
	fma.rn.f32 	%f498, %f450, %f454, %f418;
	fma.rn.f32 	%f499, %f450, %f455, %f419;
	fma.rn.f32 	%f500, %f450, %f456, %f420;
	fma.rn.f32 	%f501, %f451, %f453, %f421;
	fma.rn.f32 	%f502, %f451, %f454, %f422;
	fma.rn.f32 	%f503, %f451, %f455, %f423;
	fma.rn.f32 	%f504, %f451, %f456, %f424;
	fma.rn.f32 	%f505, %f452, %f453, %f425;
	fma.rn.f32 	%f506, %f452, %f454, %f426;
	fma.rn.f32 	%f507, %f452, %f455, %f427;
	fma.rn.f32 	%f508, %f452, %f456, %f428;
	fma.rn.f32 	%f509, %f449, %f457, %f429;
	fma.rn.f32 	%f510, %f449, %f458, %f430;
	fma.rn.f32 	%f511, %f449, %f459, %f431;
	fma.rn.f32 	%f512, %f449, %f460, %f432;
	fma.rn.f32 	%f513, %f450, %f457, %f433;
	fma.rn.f32 	%f514, %f450, %f458, %f434;
	fma.rn.f32 	%f515, %f450, %f459, %f435;
	fma.rn.f32 	%f516, %f450, %f460, %f436;
	fma.rn.f32 	%f517, %f451, %f457, %f437;
	fma.rn.f32 	%f518, %f451, %f458, %f438;
	fma.rn.f32 	%f519, %f451, %f459, %f439;
	fma.rn.f32 	%f520, %f451, %f460, %f440;
	fma.rn.f32 	%f521, %f452, %f457, %f441;
	fma.rn.f32 	%f522, %f452, %f458, %f442;
	fma.rn.f32 	%f523, %f452, %f459, %f443;
	fma.rn.f32 	%f524, %f452, %f460, %f444;
	ld.shared.v4.f32 	{%f525, %f526, %f527, %f528}, [%r6+2048];
	ld.shared.v4.f32 	{%f529, %f530, %f531, %f532}, [%r6+2064];
	ld.shared.v4.f32 	{%f533, %f534, %f535, %f536}, [%r7+2048];
	ld.shared.v4.f32 	{%f537, %f538, %f539, %f540}, [%r7+2064];
	fma.rn.f32 	%f541, %f525, %f533, %f461;
	fma.rn.f32 	%f542, %f525, %f534, %f462;
	fma.rn.f32 	%f543, %f525, %f535, %f463;
	fma.rn.f32 	%f544, %f525, %f536, %f464;
	fma.rn.f32 	%f545, %f526, %f533, %f465;
	fma.rn.f32 	%f546, %f526, %f534, %f466;
	fma.rn.f32 	%f547, %f526, %f535, %f467;
	fma.rn.f32 	%f548, %f526, %f536, %f468;
	fma.rn.f32 	%f549, %f527, %f533, %f469;
	fma.rn.f32 	%f550, %f527, %f534, %f470;
	fma.rn.f32 	%f551, %f527, %f535, %f471;
	fma.rn.f32 	%f552, %f527, %f536, %f472;
	fma.rn.f32 	%f553, %f528, %f533, %f473;
	fma.rn.f32 	%f554, %f528, %f534, %f474;
	fma.rn.f32 	%f555, %f528, %f535, %f475;
	fma.rn.f32 	%f556, %f528, %f536, %f476;
	fma.rn.f32 	%f557, %f525, %f537, %f477;
	fma.rn.f32 	%f558, %f525, %f538, %f478;
	fma.rn.f32 	%f559, %f525, %f539, %f479;
	fma.rn.f32 	%f560, %f525, %f540, %f480;
	fma.rn.f32 	%f561, %f526, %f537, %f481;
	fma.rn.f32 	%f562, %f526, %f538, %f482;
	fma.rn.f32 	%f563, %f526, %f539, %f483;
	fma.rn.f32 	%f564, %f526, %f540, %f484;
	fma.rn.f32 	%f565, %f527, %f537, %f485;
	fma.rn.f32 	%f566, %f527, %f538, %f486;
	fma.rn.f32 	%f567, %f527, %f539, %f487;
	fma.rn.f32 	%f568, %f527, %f540, %f488;
	fma.rn.f32 	%f569, %f528, %f537, %f489;
	fma.rn.f32 	%f570, %f528, %f538, %f490;
	fma.rn.f32 	%f571, %f528, %f539, %f491;
	fma.rn.f32 	%f572, %f528, %f540, %f492;
	fma.rn.f32 	%f573, %f529, %f533, %f493;
	fma.rn.f32 	%f574, %f529, %f534, %f494;
	fma.rn.f32 	%f575, %f529, %f535, %f495;
	fma.rn.f32 	%f576, %f529, %f536, %f496;
	fma.rn.f32 	%f577, %f530, %f533, %f497;
	fma.rn.f32 	%f578, %f530, %f534, %f498;
	fma.rn.f32 	%f579, %f530, %f535, %f499;
	fma.rn.f32 	%f580, %f530, %f536, %f500;
	fma.rn.f32 	%f581, %f531, %f533, %f501;
	fma.rn.f32 	%f582, %f531, %f534, %f502;
	fma.rn.f32 	%f583, %f531, %f535, %f503;
	fma.rn.f32 	%f584, %f531, %f536, %f504;
	fma.rn.f32 	%f585, %f532, %f533, %f505;
	fma.rn.f32 	%f586, %f532, %f534, %f506;
	fma.rn.f32 	%f587, %f532, %f535, %f507;
	fma.rn.f32 	%f588, %f532, %f536, %f508;
	fma.rn.f32 	%f589, %f529, %f537, %f509;
	fma.rn.f32 	%f590, %f529, %f538, %f510;
	fma.rn.f32 	%f591, %f529, %f539, %f511;
	fma.rn.f32 	%f592, %f529, %f540, %f512;
	fma.rn.f32 	%f593, %f530, %f537, %f513;
	fma.rn.f32 	%f594, %f530, %f538, %f514;
	fma.rn.f32 	%f595, %f530, %f539, %f515;
	fma.rn.f32 	%f596, %f530, %f540, %f516;
	fma.rn.f32 	%f597, %f531, %f537, %f517;
	fma.rn.f32 	%f598, %f531, %f538, %f518;
	fma.rn.f32 	%f599, %f531, %f539, %f519;
	fma.rn.f32 	%f600, %f531, %f540, %f520;
	fma.rn.f32 	%f601, %f532, %f537, %f521;
	fma.rn.f32 	%f602, %f532, %f538, %f522;
	fma.rn.f32 	%f603, %f532, %f539, %f523;
	fma.rn.f32 	%f604, %f532, %f540, %f524;
	ld.shared.v4.f32 	{%f605, %f606, %f607, %f608}, [%r6+2560];
	ld.shared.v4.f32 	{%f609, %f610, %f611, %f612}, [%r6+2576];
	ld.shared.v4.f32 	{%f613, %f614, %f615, %f616}, [%r7+2560];
	ld.shared.v4.f32 	{%f617, %f618, %f619, %f620}, [%r7+2576];
	fma.rn.f32 	%f621, %f605, %f613, %f541;
	fma.rn.f32 	%f622, %f605, %f614, %f542;
	fma.rn.f32 	%f623, %f605, %f615, %f543;
	fma.rn.f32 	%f624, %f605, %f616, %f544;
	fma.rn.f32 	%f625, %f606, %f613, %f545;
	fma.rn.f32 	%f626, %f606, %f614, %f546;
	fma.rn.f32 	%f627, %f606, %f615, %f547;
	fma.rn.f32 	%f628, %f606, %f616, %f548;
	fma.rn.f32 	%f629, %f607, %f613, %f549;
	fma.rn.f32 	%f630, %f607, %f614, %f550;
	fma.rn.f32 	%f631, %f607, %f615, %f551;
	fma.rn.f32 	%f632, %f607, %f616, %f552;
	fma.rn.f32 	%f633, %f608, %f613, %f553;
	fma.rn.f32 	%f634, %f608, %f614, %f554;
	fma.rn.f32 	%f635, %f608, %f615, %f555;
	fma.rn.f32 	%f636, %f608, %f616, %f556;
	fma.rn.f32 	%f637, %f605, %f617, %f557;
	fma.rn.f32 	%f638, %f605, %f618, %f558;
	fma.rn.f32 	%f639, %f605, %f619, %f559;
	fma.rn.f32 	%f640, %f605, %f620, %f560;
	fma.rn.f32 	%f641, %f606, %f617, %f561;
	fma.rn.f32 	%f642, %f606, %f618, %f562;
	fma.rn.f32 	%f643, %f606, %f619, %f563;
	fma.rn.f32 	%f644, %f606, %f620, %f564;
	fma.rn.f32 	%f645, %f607, %f617, %f565;
	fma.rn.f32 	%f646, %f607, %f618, %f566;
	fma.rn.f32 	%f647, %f607, %f619, %f567;
	fma.rn.f32 	%f648, %f607, %f620, %f568;
	fma.rn.f32 	%f649, %f608, %f617, %f569;
	fma.rn.f32 	%f650, %f608, %f618, %f570;
	fma.rn.f32 	%f651, %f608, %f619, %f571;
	fma.rn.f32 	%f652, %f608, %f620, %f572;
	fma.rn.f32 	%f653, %f609, %f613, %f573;
	fma.rn.f32 	%f654, %f609, %f614, %f574;
	fma.rn.f32 	%f655, %f609, %f615, %f575;
	fma.rn.f32 	%f656, %f609, %f616, %f576;
	fma.rn.f32 	%f657, %f610, %f613, %f577;
	fma.rn.f32 	%f658, %f610, %f614, %f578;
	fma.rn.f32 	%f659, %f610, %f615, %f579;
	fma.rn.f32 	%f660, %f610, %f616, %f580;
	fma.rn.f32 	%f661, %f611, %f613, %f581;
	fma.rn.f32 	%f662, %f611, %f614, %f582;
	fma.rn.f32 	%f663, %f611, %f615, %f583;
	fma.rn.f32 	%f664, %f611, %f616, %f584;
	fma.rn.f32 	%f665, %f612, %f613, %f585;
	fma.rn.f32 	%f666, %f612, %f614, %f586;
	fma.rn.f32 	%f667, %f612, %f615, %f587;
	fma.rn.f32 	%f668, %f612, %f616, %f588;
	fma.rn.f32 	%f669, %f609, %f617, %f589;
	fma.rn.f32 	%f670, %f609, %f618, %f590;
	fma.rn.f32 	%f671, %f609, %f619, %f591;
	fma.rn.f32 	%f672, %f609, %f620, %f592;
	fma.rn.f32 	%f673, %f610, %f617, %f593;
	fma.rn.f32 	%f674, %f610, %f618, %f594;
	fma.rn.f32 	%f675, %f610, %f619, %f595;
	fma.rn.f32 	%f676, %f610, %f620, %f596;
	fma.rn.f32 	%f677, %f611, %f617, %f597;
	fma.rn.f32 	%f678, %f611, %f618, %f598;
	fma.rn.f32 	%f679, %f611, %f619, %f599;
	fma.rn.f32 	%f680, %f611, %f620, %f600;
	fma.rn.f32 	%f681, %f612, %f617, %f601;
	fma.rn.f32 	%f682, %f612, %f618, %f602;
	fma.rn.f32 	%f683, %f612, %f619, %f603;
	fma.rn.f32 	%f684, %f612, %f620, %f604;
	ld.shared.v4.f32 	{%f685, %f686, %f687, %f688}, [%r6+3072];
	ld.shared.v4.f32 	{%f689, %f690, %f691, %f692}, [%r6+3088];
	ld.shared.v4.f32 	{%f693, %f694, %f695, %f696}, [%r7+3072];
	ld.shared.v4.f32 	{%f697, %f698, %f699, %f700}, [%r7+3088];
	fma.rn.f32 	%f701, %f685, %f693, %f621;
	fma.rn.f32 	%f702, %f685, %f694, %f622;
	fma.rn.f32 	%f703, %f685, %f695, %f623;
	fma.rn.f32 	%f704, %f685, %f696, %f624;
	fma.rn.f32 	%f705, %f686, %f693, %f625;
	fma.rn.f32 	%f706, %f686, %f694, %f626;
	fma.rn.f32 	%f707, %f686, %f695, %f627;
	fma.rn.f32 	%f708, %f686, %f696, %f628;
	fma.rn.f32 	%f709, %f687, %f693, %f629;
	fma.rn.f32 	%f710, %f687, %f694, %f630;
	fma.rn.f32 	%f711, %f687, %f695, %f631;
	fma.rn.f32 	%f712, %f687, %f696, %f632;
	fma.rn.f32 	%f713, %f688, %f693, %f633;
	fma.rn.f32 	%f714, %f688, %f694, %f634;
	fma.rn.f32 	%f715, %f688, %f695, %f635;
	fma.rn.f32 	%f716, %f688, %f696, %f636;
	fma.rn.f32 	%f717, %f685, %f697, %f637;
	fma.rn.f32 	%f718, %f685, %f698, %f638;
	fma.rn.f32 	%f719, %f685, %f699, %f639;
	fma.rn.f32 	%f720, %f685, %f700, %f640;
	fma.rn.f32 	%f721, %f686, %f697, %f641;
	fma.rn.f32 	%f722, %f686, %f698, %f642;
	fma.rn.f32 	%f723, %f686, %f699, %f643;
	fma.rn.f32 	%f724, %f686, %f700, %f644;
	fma.rn.f32 	%f725, %f687, %f697, %f645;
	fma.rn.f32 	%f726, %f687, %f698, %f646;
	fma.rn.f32 	%f727, %f687, %f699, %f647;
	fma.rn.f32 	%f728, %f687, %f700, %f648;
	fma.rn.f32 	%f729, %f688, %f697, %f649;
	fma.rn.f32 	%f730, %f688, %f698, %f650;
	fma.rn.f32 	%f731, %f688, %f699, %f651;
	fma.rn.f32 	%f732, %f688, %f700, %f652;
	fma.rn.f32 	%f733, %f689, %f693, %f653;
	fma.rn.f32 	%f734, %f689, %f694, %f654;
	fma.rn.f32 	%f735, %f689, %f695, %f655;
	fma.rn.f32 	%f736, %f689, %f696, %f656;
	fma.rn.f32 	%f737, %f690, %f693, %f657;
	fma.rn.f32 	%f738, %f690, %f694, %f658;
	fma.rn.f32 	%f739, %f690, %f695, %f659;
	fma.rn.f32 	%f740, %f690, %f696, %f660;
	fma.rn.f32 	%f741, %f691, %f693, %f661;
	fma.rn.f32 	%f742, %f691, %f694, %f662;
	fma.rn.f32 	%f743, %f691, %f695, %f663;
	fma.rn.f32 	%f744, %f691, %f696, %f664;
	fma.rn.f32 	%f745, %f692, %f693, %f665;
	fma.rn.f32 	%f746, %f692, %f694, %f666;
	fma.rn.f32 	%f747, %f692, %f695, %f667;
	fma.rn.f32 	%f748, %f692, %f696, %f668;
	fma.rn.f32 	%f749, %f689, %f697, %f669;
	fma.rn.f32 	%f750, %f689, %f698, %f670;
	fma.rn.f32 	%f751, %f689, %f699, %f671;
	fma.rn.f32 	%f752, %f689, %f700, %f672;
	fma.rn.f32 	%f753, %f690, %f697, %f673;
	fma.rn.f32 	%f754, %f690, %f698, %f674;
	fma.rn.f32 	%f755, %f690, %f699, %f675;
	fma.rn.f32 	%f756, %f690, %f700, %f676;
	fma.rn.f32 	%f757, %f691, %f697, %f677;
	fma.rn.f32 	%f758, %f691, %f698, %f678;
	fma.rn.f32 	%f759, %f691, %f699, %f679;
	fma.rn.f32 	%f760, %f691, %f700, %f680;
	fma.rn.f32 	%f761, %f692, %f697, %f681;
	fma.rn.f32 	%f762, %f692, %f698, %f682;
	fma.rn.f32 	%f763, %f692, %f699, %f683;
	fma.rn.f32 	%f764, %f692, %f700, %f684;
	ld.shared.v4.f32 	{%f765, %f766, %f767, %f768}, [%r6+3584];
	ld.shared.v4.f32 	{%f769, %f770, %f771, %f772}, [%r6+3600];
	ld.shared.v4.f32 	{%f773, %f774, %f775, %f776}, [%r7+3584];
	ld.shared.v4.f32 	{%f777, %f778, %f779, %f780}, [%r7+3600];
	fma.rn.f32 	%f1086, %f765, %f773, %f701;
	fma.rn.f32 	%f1085, %f765, %f774, %f702;
	fma.rn.f32 	%f1084, %f765, %f775, %f703;
	fma.rn.f32 	%f1083, %f765, %f776, %f704;
	fma.rn.f32 	%f1078, %f766, %f773, %f705;
	fma.rn.f32 	%f1077, %f766, %f774, %f706;
	fma.rn.f32 	%f1076, %f766, %f775, %f707;
	fma.rn.f32 	%f1075, %f766, %f776, %f708;
	fma.rn.f32 	%f1070, %f767, %f773, %f709;
	fma.rn.f32 	%f1069, %f767, %f774, %f710;
	fma.rn.f32 	%f1068, %f767, %f775, %f711;
	fma.rn.f32 	%f1067, %f767, %f776, %f712;
	fma.rn.f32 	%f1062, %f768, %f773, %f713;
	fma.rn.f32 	%f1061, %f768, %f774, %f714;
	fma.rn.f32 	%f1060, %f768, %f775, %f715;
	fma.rn.f32 	%f1059, %f768, %f776, %f716;
	fma.rn.f32 	%f1082, %f765, %f777, %f717;
	fma.rn.f32 	%f1081, %f765, %f778, %f718;
	fma.rn.f32 	%f1080, %f765, %f779, %f719;
	fma.rn.f32 	%f1079, %f765, %f780, %f720;
	fma.rn.f32 	%f1074, %f766, %f777, %f721;
	fma.rn.f32 	%f1073, %f766, %f778, %f722;
	fma.rn.f32 	%f1072, %f766, %f779, %f723;
	fma.rn.f32 	%f1071, %f766, %f780, %f724;
	fma.rn.f32 	%f1066, %f767, %f777, %f725;
	fma.rn.f32 	%f1065, %f767, %f778, %f726;
	fma.rn.f32 	%f1064, %f767, %f779, %f727;
	fma.rn.f32 	%f1063, %f767, %f780, %f728;
	fma.rn.f32 	%f1058, %f768, %f777, %f729;
	fma.rn.f32 	%f1057, %f768, %f778, %f730;
	fma.rn.f32 	%f1056, %f768, %f779, %f731;
	fma.rn.f32 	%f1055, %f768, %f780, %f732;
	fma.rn.f32 	%f1054, %f769, %f773, %f733;
	fma.rn.f32 	%f1053, %f769, %f774, %f734;
	fma.rn.f32 	%f1052, %f769, %f775, %f735;
	fma.rn.f32 	%f1051, %f769, %f776, %f736;
	fma.rn.f32 	%f1046, %f770, %f773, %f737;
	fma.rn.f32 	%f1045, %f770, %f774, %f738;
	fma.rn.f32 	%f1044, %f770, %f775, %f739;
	fma.rn.f32 	%f1043, %f770, %f776, %f740;
	fma.rn.f32 	%f1087, %f771, %f773, %f741;
	fma.rn.f32 	%f1088, %f771, %f774, %f742;
	fma.rn.f32 	%f1089, %f771, %f775, %f743;
	fma.rn.f32 	%f1090, %f771, %f776, %f744;
	fma.rn.f32 	%f1095, %f772, %f773, %f745;
	fma.rn.f32 	%f1096, %f772, %f774, %f746;
	fma.rn.f32 	%f1097, %f772, %f775, %f747;
	fma.rn.f32 	%f1098, %f772, %f776, %f748;
	fma.rn.f32 	%f1050, %f769, %f777, %f749;
	fma.rn.f32 	%f1049, %f769, %f778, %f750;
	fma.rn.f32 	%f1048, %f769, %f779, %f751;
	fma.rn.f32 	%f1047, %f769, %f780, %f752;
	fma.rn.f32 	%f1042, %f770, %f777, %f753;
	fma.rn.f32 	%f1041, %f770, %f778, %f754;
	fma.rn.f32 	%f1040, %f770, %f779, %f755;
	fma.rn.f32 	%f1039, %f770, %f780, %f756;
	fma.rn.f32 	%f1091, %f771, %f777, %f757;
	fma.rn.f32 	%f1092, %f771, %f778, %f758;
	fma.rn.f32 	%f1093, %f771, %f779, %f759;
	fma.rn.f32 	%f1094, %f771, %f780, %f760;
	fma.rn.f32 	%f1099, %f772, %f777, %f761;
	fma.rn.f32 	%f1100, %f772, %f778, %f762;
	fma.rn.f32 	%f1101, %f772, %f779, %f763;
	fma.rn.f32 	%f1102, %f772, %f780, %f764;
	bar.sync 	0;
	add.s32 	%r56, %r56, 8;
	add.s64 	%rd44, %rd44, 32;
	add.s32 	%r55, %r55, %r8;
	setp.lt.s32 	%p2, %r56, %r14;
	@%p2 bra 	$L__BB0_2;
$L__BB0_3:
	ld.param.f32 	%f974, [_Z9matrixMulPKfS0_Pfiiiff_param_7];
	ld.param.f32 	%f973, [_Z9matrixMulPKfS0_Pfiiiff_param_6];
	ld.param.u32 	%r54, [_Z9matrixMulPKfS0_Pfiiiff_param_4];
	ld.param.u64 	%rd43, [_Z9matrixMulPKfS0_Pfiiiff_param_2];
	cvt.s64.s32 	%rd26, %r54;
	mov.u32 	%r41, %tid.y;
	shl.b32 	%r42, %r41, 3;
	cvt.u64.u32 	%rd27, %r42;
	mov.u32 	%r43, %ctaid.x;
	mov.u32 	%r44, %ntid.x;
	mul.lo.s32 	%r45, %r43, %r44;
	mul.wide.u32 	%rd28, %r45, 8;
	add.s64 	%rd29, %rd28, %rd27;
	mov.u32 	%r46, %ntid.y;
	mov.u32 	%r47, %ctaid.y;
	mul.lo.s32 	%r48, %r46, %r47;
	shl.b32 	%r49, %r48, 3;
	mov.u32 	%r50, %tid.x;
	shl.b32 	%r51, %r50, 3;
	add.s32 	%r52, %r49, %r51;
	cvt.u64.u32 	%rd30, %r52;
	mad.lo.s64 	%rd31, %rd26, %rd30, %rd29;
	cvta.to.global.u64 	%rd32, %rd43;
	shl.b64 	%rd33, %rd31, 2;
	add.s64 	%rd34, %rd32, %rd33;
	ld.global.v4.f32 	{%f781, %f782, %f783, %f784}, [%rd34];
	ld.global.v4.f32 	{%f785, %f786, %f787, %f788}, [%rd34+16];
	mul.wide.s32 	%rd35, %r54, 4;
	add.s64 	%rd36, %rd34, %rd35;
	ld.global.v4.f32 	{%f789, %f790, %f791, %f792}, [%rd36];
	ld.global.v4.f32 	{%f793, %f794, %f795, %f796}, [%rd36+16];
	add.s64 	%rd37, %rd36, %rd35;
	ld.global.v4.f32 	{%f797, %f798, %f799, %f800}, [%rd37];
	ld.global.v4.f32 	{%f801, %f802, %f803, %f804}, [%rd37+16];
	add.s64 	%rd38, %rd37, %rd35;
	ld.global.v4.f32 	{%f805, %f806, %f807, %f808}, [%rd38];
	ld.global.v4.f32 	{%f809, %f810, %f811, %f812}, [%rd38+16];
	add.s64 	%rd39, %rd38, %rd35;
	ld.global.v4.f32 	{%f813, %f814, %f815, %f816}, [%rd39];
	ld.global.v4.f32 	{%f817, %f818, %f819, %f820}, [%rd39+16];
	add.s64 	%rd40, %rd39, %rd35;
	ld.global.v4.f32 	{%f821, %f822, %f823, %f824}, [%rd40];
	ld.global.v4.f32 	{%f825, %f826, %f827, %f828}, [%rd40+16];
	add.s64 	%rd41, %rd40, %rd35;
	ld.global.v4.f32 	{%f829, %f830, %f831, %f832}, [%rd41];
	ld.global.v4.f32 	{%f833, %f834, %f835, %f836}, [%rd41+16];
	add.s64 	%rd42, %rd41, %rd35;
	ld.global.v4.f32 	{%f837, %f838, %f839, %f840}, [%rd42];
	ld.global.v4.f32 	{%f841, %f842, %f843, %f844}, [%rd42+16];
	mul.f32 	%f845, %f973, %f1086;
	fma.rn.f32 	%f846, %f974, %f781, %f845;
	mul.f32 	%f847, %f973, %f1085;
	fma.rn.f32 	%f848, %f974, %f782, %f847;
	mul.f32 	%f849, %f973, %f1084;
	fma.rn.f32 	%f850, %f974, %f783, %f849;
	mul.f32 	%f851, %f973, %f1083;
	fma.rn.f32 	%f852, %f974, %f784, %f851;
	mul.f32 	%f853, %f973, %f1082;
	fma.rn.f32 	%f854, %f974, %f785, %f853;
	mul.f32 	%f855, %f973, %f1081;
	fma.rn.f32 	%f856, %f974, %f786, %f855;
	mul.f32 	%f857, %f973, %f1080;
	fma.rn.f32 	%f858, %f974, %f787, %f857;
	mul.f32 	%f859, %f973, %f1079;
	fma.rn.f32 	%f860, %f974, %f788, %f859;
	mul.f32 	%f861, %f973, %f1078;
	fma.rn.f32 	%f862, %f974, %f789, %f861;
	mul.f32 	%f863, %f973, %f1077;
	fma.rn.f32 	%f864, %f974, %f790, %f863;
	mul.f32 	%f865, %f973, %f1076;
	fma.rn.f32 	%f866, %f974, %f791, %f865;
	mul.f32 	%f867, %f973, %f1075;
	fma.rn.f32 	%f868, %f974, %f792, %f867;
	mul.f32 	%f869, %f973, %f1074;
	fma.rn.f32 	%f870, %f974, %f793, %f869;
	mul.f32 	%f871, %f973, %f1073;
	fma.rn.f32 	%f872, %f974, %f794, %f871;
	mul.f32 	%f873, %f973, %f1072;
	fma.rn.f32 	%f874, %f974, %f795, %f873;
	mul.f32 	%f875, %f973, %f1071;
	fma.rn.f32 	%f876, %f974, %f796, %f875;
	mul.f32 	%f877, %f973, %f1070;
	fma.rn.f32 	%f878, %f974, %f797, %f877;
	mul.f32 	%f879, %f973, %f1069;
	fma.rn.f32 	%f880, %f974, %f798, %f879;
	mul.f32 	%f881, %f973, %f1068;
	fma.rn.f32 	%f882, %f974, %f799, %f881;
	mul.f32 	%f883, %f973, %f1067;
	fma.rn.f32 	%f884, %f974, %f800, %f883;
	mul.f32 	%f885, %f973, %f1066;
	fma.rn.f32 	%f886, %f974, %f801, %f885;
	mul.f32 	%f887, %f973, %f1065;
	fma.rn.f32 	%f888, %f974, %f802, %f887;
	mul.f32 	%f889, %f973, %f1064;
	fma.rn.f32 	%f890, %f974, %f803, %f889;
	mul.f32 	%f891, %f973, %f1063;
	fma.rn.f32 	%f892, %f974, %f804, %f891;
	mul.f32 	%f893, %f973, %f1062;
	fma.rn.f32 	%f894, %f974, %f805, %f893;
	mul.f32 	%f895, %f973, %f1061;
	fma.rn.f32 	%f896, %f974, %f806, %f895;
	mul.f32 	%f897, %f973, %f1060;
	fma.rn.f32 	%f898, %f974, %f807, %f897;
	mul.f32 	%f899, %f973, %f1059;
	fma.rn.f32 	%f900, %f974, %f808, %f899;
	mul.f32 	%f901, %f973, %f1058;
	fma.rn.f32 	%f902, %f974, %f809, %f901;
	mul.f32 	%f903, %f973, %f1057;
	fma.rn.f32 	%f904, %f974, %f810, %f903;
	mul.f32 	%f905, %f973, %f1056;
	fma.rn.f32 	%f906, %f974, %f811, %f905;
	mul.f32 	%f907, %f973, %f1055;
	fma.rn.f32 	%f908, %f974, %f812, %f907;
	mul.f32 	%f909, %f973, %f1054;
	fma.rn.f32 	%f910, %f974, %f813, %f909;
	mul.f32 	%f911, %f973, %f1053;
	fma.rn.f32 	%f912, %f974, %f814, %f911;
	mul.f32 	%f913, %f973, %f1052;
	fma.rn.f32 	%f914, %f974, %f815, %f913;
	mul.f32 	%f915, %f973, %f1051;
	fma.rn.f32 	%f916, %f974, %f816, %f915;
	mul.f32 	%f917, %f973, %f1050;
	fma.rn.f32 	%f918, %f974, %f817, %f917;
	mul.f32 	%f919, %f973, %f1049;
	fma.rn.f32 	%f920, %f974, %f818, %f919;
	mul.f32 	%f921, %f973, %f1048;
	fma.rn.f32 	%f922, %f974, %f819, %f921;
	mul.f32 	%f923, %f973, %f1047;
	fma.rn.f32 	%f924, %f974, %f820, %f923;
	mul.f32 	%f925, %f973, %f1046;
	fma.rn.f32 	%f926, %f974, %f821, %f925;
	mul.f32 	%f927, %f973, %f1045;
	fma.rn.f32 	%f928, %f974, %f822, %f927;
	mul.f32 	%f929, %f973, %f1044;
	fma.rn.f32 	%f930, %f974, %f823, %f929;
	mul.f32 	%f931, %f973, %f1043;
	fma.rn.f32 	%f932, %f974, %f824, %f931;
	mul.f32 	%f933, %f973, %f1042;
	fma.rn.f32 	%f934, %f974, %f825, %f933;
	mul.f32 	%f935, %f973, %f1041;
	fma.rn.f32 	%f936, %f974, %f826, %f935;
	mul.f32 	%f937, %f973, %f1040;
	fma.rn.f32 	%f938, %f974, %f827, %f937;
	mul.f32 	%f939, %f973, %f1039;
	fma.rn.f32 	%f940, %f974, %f828, %f939;
	mul.f32 	%f941, %f973, %f1087;
	fma.rn.f32 	%f942, %f974, %f829, %f941;
	mul.f32 	%f943, %f973, %f1088;
	fma.rn.f32 	%f944, %f974, %f830, %f943;
	mul.f32 	%f945, %f973, %f1089;
	fma.rn.f32 	%f946, %f974, %f831, %f945;
	mul.f32 	%f947, %f973, %f1090;
	fma.rn.f32 	%f948, %f974, %f832, %f947;
	mul.f32 	%f949, %f973, %f1091;
	fma.rn.f32 	%f950, %f974, %f833, %f949;
	mul.f32 	%f951, %f973, %f1092;
	fma.rn.f32 	%f952, %f974, %f834, %f951;
	mul.f32 	%f953, %f973, %f1093;
	fma.rn.f32 	%f954, %f974, %f835, %f953;
	mul.f32 	%f955, %f973, %f1094;
	fma.rn.f32 	%f956, %f974, %f836, %f955;
	mul.f32 	%f957, %f973, %f1095;
	fma.rn.f32 	%f958, %f974, %f837, %f957;
	mul.f32 	%f959, %f973, %f1096;
	fma.rn.f32 	%f960, %f974, %f838, %f959;
	mul.f32 	%f961, %f973, %f1097;
	fma.rn.f32 	%f962, %f974, %f839, %f961;
	mul.f32 	%f963, %f973, %f1098;
	fma.rn.f32 	%f964, %f974, %f840, %f963;
	mul.f32 	%f965, %f973, %f1099;
	fma.rn.f32 	%f966, %f974, %f841, %f965;
	mul.f32 	%f967, %f973, %f1100;
	fma.rn.f32 	%f968, %f974, %f842, %f967;
	mul.f32 	%f969, %f973, %f1101;
	fma.rn.f32 	%f970, %f974, %f843, %f969;
	mul.f32 	%f971, %f973, %f1102;
	fma.rn.f32 	%f972, %f974, %f844, %f971;
	st.global.v4.f32 	[%rd34], {%f846, %f848, %f850, %f852};
	st.global.v4.f32 	[%rd34+16], {%f854, %f856, %f858, %f860};
	st.global.v4.f32 	[%rd36], {%f862, %f864, %f866, %f868};
	st.global.v4.f32 	[%rd36+16], {%f870, %f872, %f874, %f876};
	st.global.v4.f32 	[%rd37], {%f878, %f880, %f882, %f884};
	st.global.v4.f32 	[%rd37+16], {%f886, %f888, %f890, %f892};
	st.global.v4.f32 	[%rd38], {%f894, %f896, %f898, %f900};
	st.global.v4.f32 	[%rd38+16], {%f902, %f904, %f906, %f908};
	st.global.v4.f32 	[%rd39], {%f910, %f912, %f914, %f916};
	st.global.v4.f32 	[%rd39+16], {%f918, %f920, %f922, %f924};
	st.global.v4.f32 	[%rd40], {%f926, %f928, %f930, %f932};
	st.global.v4.f32 	[%rd40+16], {%f934, %f936, %f938, %f940};
	st.global.v4.f32 	[%rd41], {%f942, %f944, %f946, %f948};
	st.global.v4.f32 	[%rd41+16], {%f950, %f952, %f954, %f956};
	st.global.v4.f32 	[%rd42], {%f958, %f960, %f962, %f964};
	st.global.v4.f32 	[%rd42+16], {%f966, %f968, %f970, %f972};
	ret;

}


// ===== COMPILED SASS (sm_100) =====

	.target	sm_100

	.elftype	@"ET_EXEC"


//--------------------- .note.nv.tkinfo           --------------------------
	.section	.note.nv.tkinfo,"",@"SHT_NOTE"
	.sectionflags	@"SHF_NOTE_NV_TKINFO"
	.tkinfo
        /*0018*/ 	.word	0x00000002
        /*0030*/ 	.string	""
        /*0030*/ 	.string	"ptxas"
        /*0030*/ 	.string	"Cuda compilation tools, release 13.0, V13.0.88"
        /*0030*/ 	.string	"Build cuda_13.0.r13.0/compiler.36424714_0"
        /*0030*/ 	.string	"-arch sm_100 -m 64 "



//--------------------- .note.nv.cuinfo           --------------------------
	.section	.note.nv.cuinfo,"",@"SHT_NOTE"
	.sectionflags	@"SHF_NOTE_NV_CUINFO"
        /*0018*/ 	.short	0x0002
        /*001a*/ 	.short	0x0064
        /*001c*/ 	.short	0x0082
	.zero		2


//--------------------- .nv.info                  --------------------------
	.section	.nv.info,"",@"SHT_CUDA_INFO"
	.align	4


	//----- nvinfo : EIATTR_REGCOUNT
	.align		4
        /*0000*/ 	.byte	0x04, 0x2f
        /*0002*/ 	.short	(.L_1 - .L_0)
	.align		4
.L_0:
        /*0004*/ 	.word	index@(_Z9matrixMulPKfS0_Pfiiiff)
        /*0008*/ 	.word	0x0000007d


	//----- nvinfo : EIATTR_FRAME_SIZE
	.align		4
.L_1:
        /*000c*/ 	.byte	0x04, 0x11
        /*000e*/ 	.short	(.L_3 - .L_2)
	.align		4
.L_2:
        /*0010*/ 	.word	index@(_Z9matrixMulPKfS0_Pfiiiff)
        /*0014*/ 	.word	0x00000000


	//----- nvinfo : EIATTR_MIN_STACK_SIZE
	.align		4
.L_3:
        /*0018*/ 	.byte	0x04, 0x12
        /*001a*/ 	.short	(.L_5 - .L_4)
	.align		4
.L_4:
        /*001c*/ 	.word	index@(_Z9matrixMulPKfS0_Pfiiiff)
        /*0020*/ 	.word	0x00000000
.L_5:


//--------------------- .nv.compat                --------------------------
	.section	.nv.compat,"",@"SHT_CUDA_COMPAT_INFO"
	.align	4
        /*0000*/ 	.byte	0x02, 0x09, 0x00, 0x00, 0x02, 0x02, 0x01, 0x00, 0x02, 0x05, 0x05, 0x00, 0x03, 0x07, 0x01, 0x01
        /*0010*/ 	.byte	0x02, 0x03, 0x00, 0x00, 0x02, 0x06, 0x01, 0x00, 0x04, 0x0b, 0x08, 0x00, 0x09, 0x00, 0x00, 0x00
        /*0020*/ 	.byte	0x00, 0x00, 0x00, 0x00


//--------------------- .nv.info._Z9matrixMulPKfS0_Pfiiiff --------------------------
	.section	.nv.info._Z9matrixMulPKfS0_Pfiiiff,"",@"SHT_CUDA_INFO"
	.sectionflags	@""
	.align	4


	//----- nvinfo : EIATTR_CUDA_API_VERSION
	.align		4
        /*0000*/ 	.byte	0x04, 0x37
        /*0002*/ 	.short	(.L_7 - .L_6)
.L_6:
        /*0004*/ 	.word	0x00000082


	//----- nvinfo : EIATTR_KPARAM_INFO
	.align		4
.L_7:
        /*0008*/ 	.byte	0x04, 0x17
        /*000a*/ 	.short	(.L_9 - .L_8)
.L_8:
        /*000c*/ 	.word	0x00000000
        /*0010*/ 	.short	0x0007
        /*0012*/ 	.short	0x0028
        /*0014*/ 	.byte	0x00, 0xf0, 0x11, 0x00


	//----- nvinfo : EIATTR_KPARAM_INFO
	.align		4
.L_9:
        /*0018*/ 	.byte	0x04, 0x17
        /*001a*/ 	.short	(.L_11 - .L_10)
.L_10:
        /*001c*/ 	.word	0x00000000
        /*0020*/ 	.short	0x0006
        /*0022*/ 	.short	0x0024
        /*0024*/ 	.byte	0x00, 0xf0, 0x11, 0x00


	//----- nvinfo : EIATTR_KPARAM_INFO
	.align		4
.L_11:
        /*0028*/ 	.byte	0x04, 0x17
        /*002a*/ 	.short	(.L_13 - .L_12)
.L_12:
        /*002c*/ 	.word	0x00000000
        /*0030*/ 	.short	0x0005
        /*0032*/ 	.short	0x0020
        /*0034*/ 	.byte	0x00, 0xf0, 0x11, 0x00


	//----- nvinfo : EIATTR_KPARAM_INFO
	.align		4
.L_13:
        /*0038*/ 	.byte	0x04, 0x17
        /*003a*/ 	.short	(.L_15 - .L_14)
.L_14:
        /*003c*/ 	.word	0x00000000
        /*0040*/ 	.short	0x0004
        /*0042*/ 	.short	0x001c
        /*0044*/ 	.byte	0x00, 0xf0, 0x11, 0x00


	//----- nvinfo : EIATTR_KPARAM_INFO
	.align		4
.L_15:
        /*0048*/ 	.byte	0x04, 0x17
        /*004a*/ 	.short	(.L_17 - .L_16)
.L_16:
        /*004c*/ 	.word	0x00000000
        /*0050*/ 	.short	0x0003
        /*0052*/ 	.short	0x0018
        /*0054*/ 	.byte	0x00, 0xf0, 0x11, 0x00


	//----- nvinfo : EIATTR_KPARAM_INFO
	.align		4
.L_17:
        /*0058*/ 	.byte	0x04, 0x17
        /*005a*/ 	.short	(.L_19 - .L_18)
.L_18:
        /*005c*/ 	.word	0x00000000
        /*0060*/ 	.short	0x0002
        /*0062*/ 	.short	0x0010
        /*0064*/ 	.byte	0x00, 0xf5, 0x21, 0x00


	//----- nvinfo : EIATTR_KPARAM_INFO
	.align		4
.L_19:
        /*0068*/ 	.byte	0x04, 0x17
        /*006a*/ 	.short	(.L_21 - .L_20)
.L_20:
        /*006c*/ 	.word	0x00000000
        /*0070*/ 	.short	0x0001
        /*0072*/ 	.short	0x0008
        /*0074*/ 	.byte	0x00, 0xf5, 0x21, 0x00


	//----- nvinfo : EIATTR_KPARAM_INFO
	.align		4
.L_21:
        /*0078*/ 	.byte	0x04, 0x17
        /*007a*/ 	.short	(.L_23 - .L_22)
.L_22:
        /*007c*/ 	.word	0x00000000
        /*0080*/ 	.short	0x0000
        /*0082*/ 	.short	0x0000
        /*0084*/ 	.byte	0x00, 0xf5, 0x21, 0x00


	//----- nvinfo : EIATTR_SPARSE_MMA_MASK
	.align		4
.L_23:
        /*0088*/ 	.byte	0x03, 0x50
        /*008a*/ 	.short	0x0000


	//----- nvinfo : EIATTR_MAXREG_COUNT
	.align		4
        /*008c*/ 	.byte	0x03, 0x1b
        /*008e*/ 	.short	0x00ff


	//----- nvinfo : EIATTR_NUM_BARRIERS
	.align		4
        /*0090*/ 	.byte	0x02, 0x4c
        /*0092*/ 	.byte	0x01
	.zero		1


	//----- nvinfo : EIATTR_MERCURY_ISA_VERSION
	.align		4
        /*0094*/ 	.byte	0x03, 0x5f
        /*0096*/ 	.short	0x0101


	//----- nvinfo : EIATTR_VRC_CTA_INIT_COUNT
	.align		4
        /*0098*/ 	.byte	0x02, 0x4a
	.zero		1
	.zero		1


	//----- nvinfo : EIATTR_EXIT_INSTR_OFFSETS
	.align		4
        /*009c*/ 	.byte	0x04, 0x1c
        /*009e*/ 	.short	(.L_25 - .L_24)


	//   ....[0]....
.L_24:
        /*00a0*/ 	.word	0x00003430


	//----- nvinfo : EIATTR_CBANK_PARAM_SIZE
	.align		4
.L_25:
        /*00a4*/ 	.byte	0x03, 0x19
        /*00a6*/ 	.short	0x002c


	//----- nvinfo : EIATTR_PARAM_CBANK
	.align		4
        /*00a8*/ 	.byte	0x04, 0x0a
        /*00aa*/ 	.short	(.L_27 - .L_26)
	.align		4
.L_26:
        /*00ac*/ 	.word	index@(.nv.constant0._Z9matrixMulPKfS0_Pfiiiff)
        /*00b0*/ 	.short	0x0380
        /*00b2*/ 	.short	0x002c


	//----- nvinfo : EIATTR_SW_WAR
	.align		4
.L_27:
        /*00b4*/ 	.byte	0x04, 0x36
        /*00b6*/ 	.short	(.L_29 - .L_28)
.L_28:
        /*00b8*/ 	.word	0x00000008
.L_29:


//--------------------- .nv.callgraph             --------------------------
	.section	.nv.callgraph,"",@"SHT_CUDA_CALLGRAPH"
	.align	4
	.sectionentsize	8
	.align		4
        /*0000*/ 	.word	0x00000000
	.align		4
        /*0004*/ 	.word	0xffffffff
	.align		4
        /*0008*/ 	.word	0x00000000
	.align		4
        /*000c*/ 	.word	0xfffffffe
	.align		4
        /*0010*/ 	.word	0x00000000
	.align		4
        /*0014*/ 	.word	0xfffffffd
	.align		4
        /*0018*/ 	.word	0x00000000
	.align		4
        /*001c*/ 	.word	0xfffffffc


//--------------------- .text._Z9matrixMulPKfS0_Pfiiiff --------------------------
	.section	.text._Z9matrixMulPKfS0_Pfiiiff,"ax",@progbits
	.align	128
        .global         _Z9matrixMulPKfS0_Pfiiiff
        .type           _Z9matrixMulPKfS0_Pfiiiff,@function
        .size           _Z9matrixMulPKfS0_Pfiiiff,(.L_x_3 - _Z9matrixMulPKfS0_Pfiiiff)
        .other          _Z9matrixMulPKfS0_Pfiiiff,@"STO_CUDA_ENTRY STV_DEFAULT"
_Z9matrixMulPKfS0_Pfiiiff:
.text._Z9matrixMulPKfS0_Pfiiiff:
[----:B------:R-:W-:Y:S08]  /*0000*/  LDC R1, c[0x0][0x37c] ;  /* 0x0000df00ff017b82 */ /* 0x000ff00000000800 */
[----:B------:R-:W0:Y:S01]  /*0010*/  S2UR UR12, SR_CTAID.Y ;  /* 0x00000000000c79c3 */ /* 0x000e220000002600 */
[----:B------:R-:W1:Y:S01]  /*0020*/  LDCU UR13, c[0x0][0x3a0] ;  /* 0x00007400ff0d77ac */ /* 0x000e620008000800 */
[----:B------:R-:W2:Y:S01]  /*0030*/  S2R R72, SR_TID.Y ;  /* 0x0000000000487919 */ /* 0x000ea20000002200 */
[----:B------:R-:W-:Y:S01]  /*0040*/  HFMA2 R53, -RZ, RZ, 0, 0 ;  /* 0x00000000ff357431 */ /* 0x000fe200000001ff */
[----:B------:R-:W-:-:S02]  /*0050*/  CS2R R84, SRZ ;  /* 0x0000000000547805 */ /* 0x000fc4000001ff00 */
[----:B------:R-:W-:Y:S01]  /*0060*/  CS2R R82, SRZ ;  /* 0x0000000000527805 */ /* 0x000fe2000001ff00 */
[----:B------:R-:W3:Y:S01]  /*0070*/  S2R R44, SR_TID.X ;  /* 0x00000000002c7919 */ /* 0x000ee20000002100 */
[----:B------:R-:W-:Y:S01]  /*0080*/  CS2R R80, SRZ ;  /* 0x0000000000507805 */ /* 0x000fe2000001ff00 */
[----:B------:R-:W4:Y:S01]  /*0090*/  LDC R19, c[0x0][0x360] ;  /* 0x0000d800ff137b82 */ /* 0x000f220000000800 */
[----:B------:R-:W0:Y:S01]  /*00a0*/  LDCU UR6, c[0x0][0x364] ;  /* 0x00006c80ff0677ac */ /* 0x000e220008000800 */
[----:B------:R-:W-:Y:S02]  /*00b0*/  CS2R R96, SRZ ;  /* 0x0000000000607805 */ /* 0x000fe4000001ff00 */
[----:B------:R-:W-:Y:S02]  /*00c0*/  CS2R R94, SRZ ;  /* 0x00000000005e7805 */ /* 0x000fe4000001ff00 */
[----:B------:R-:W-:Y:S02]  /*00d0*/  CS2R R88, SRZ ;  /* 0x0000000000587805 */ /* 0x000fe4000001ff00 */
[----:B------:R-:W-:-:S02]  /*00e0*/  CS2R R86, SRZ ;  /* 0x0000000000567805 */ /* 0x000fc4000001ff00 */
[----:B------:R-:W-:Y:S02]  /*00f0*/  CS2R R90, SRZ ;  /* 0x00000000005a7805 */ /* 0x000fe4000001ff00 */
[----:B------:R-:W-:Y:S01]  /*0100*/  CS2R R102, SRZ ;  /* 0x0000000000667805 */ /* 0x000fe2000001ff00 */
[----:B------:R-:W2:Y:S01]  /*0110*/  LDC R45, c[0x0][0x360] ;  /* 0x0000d800ff2d7b82 */ /* 0x000ea20000000800 */
[----:B------:R-:W-:Y:S02]  /*0120*/  CS2R R100, SRZ ;  /* 0x0000000000647805 */ /* 0x000fe4000001ff00 */
[----:B------:R-:W-:Y:S01]  /*0130*/  CS2R R92, SRZ ;  /* 0x00000000005c7805 */ /* 0x000fe2000001ff00 */
[----:B-1----:R-:W-:Y:S01]  /*0140*/  UISETP.GE.AND UP0, UPT, UR13, 0x1, UPT ;  /* 0x000000010d00788c */ /* 0x002fe2000bf06270 */
[----:B------:R-:W-:Y:S01]  /*0150*/  CS2R R98, SRZ ;  /* 0x0000000000627805 */ /* 0x000fe2000001ff00 */
[----:B------:R-:W-:Y:S01]  /*0160*/  USHF.R.S32.HI UR5, URZ, 0x1f, UR13 ;  /* 0x0000001fff057899 */ /* 0x000fe2000801140d */
[----:B------:R-:W-:-:S02]  /*0170*/  CS2R R104, SRZ ;  /* 0x0000000000687805 */ /* 0x000fc4000001ff00 */
[----:B------:R-:W-:Y:S01]  /*0180*/  CS2R R56, SRZ ;  /* 0x0000000000387805 */ /* 0x000fe2000001ff00 */
[----:B------:R-:W1:Y:S01]  /*0190*/  S2UR UR9, SR_CTAID.X ;  /* 0x00000000000979c3 */ /* 0x000e620000002500 */
[----:B------:R-:W-:Y:S02]  /*01a0*/  CS2R R54, SRZ ;  /* 0x0000000000367805 */ /* 0x000fe4000001ff00 */
[----:B------:R-:W-:Y:S01]  /*01b0*/  CS2R R40, SRZ ;  /* 0x0000000000287805 */ /* 0x000fe2000001ff00 */
[----:B0-----:R-:W-:Y:S01]  /*01c0*/  UIMAD UR4, UR12, UR6, URZ ;  /* 0x000000060c0472a4 */ /* 0x001fe2000f8e02ff */
[----:B------:R-:W-:Y:S02]  /*01d0*/  CS2R R42, SRZ ;  /* 0x00000000002a7805 */ /* 0x000fe4000001ff00 */
[----:B------:R-:W-:Y:S02]  /*01e0*/  CS2R R58, SRZ ;  /* 0x00000000003a7805 */ /* 0x000fe4000001ff00 */
[----:B------:R-:W-:Y:S01]  /*01f0*/  CS2R R60, SRZ ;  /* 0x00000000003c7805 */ /* 0x000fe2000001ff00 */
[----:B------:R-:W-:Y:S01]  /*0200*/  USHF.L.U32 UR4, UR4, 0x3, URZ ;  /* 0x0000000304047899 */ /* 0x000fe200080006ff */
[----:B------:R-:W0:Y:S01]  /*0210*/  LDC R52, c[0x0][0x39c] ;  /* 0x0000e700ff347b82 */ /* 0x000e220000000800 */
[----:B------:R-:W-:-:S02]  /*0220*/  CS2R R66, SRZ ;  /* 0x0000000000427805 */ /* 0x000fc4000001ff00 */
[----:B------:R-:W-:Y:S02]  /*0230*/  CS2R R62, SRZ ;  /* 0x00000000003e7805 */ /* 0x000fe4000001ff00 */
[----:B------:R-:W-:Y:S02]  /*0240*/  CS2R R64, SRZ ;  /* 0x0000000000407805 */ /* 0x000fe4000001ff00 */
[----:B------:R-:W-:Y:S02]  /*0250*/  CS2R R68, SRZ ;  /* 0x0000000000447805 */ /* 0x000fe4000001ff00 */
[----:B------:R-:W-:Y:S02]  /*0260*/  CS2R R70, SRZ ;  /* 0x0000000000467805 */ /* 0x000fe4000001ff00 */
[----:B------:R-:W-:Y:S02]  /*0270*/  CS2R R14, SRZ ;  /* 0x00000000000e7805 */ /* 0x000fe4000001ff00 */
[----:B------:R-:W-:Y:S01]  /*0280*/  CS2R R12, SRZ ;  /* 0x00000000000c7805 */ /* 0x000fe2000001ff00 */
[----:B------:R-:W0:Y:S01]  /*0290*/  LDC R46, c[0x0][0x364] ;  /* 0x0000d900ff2e7b82 */ /* 0x000e220000000800 */
[----:B------:R-:W-:-:S02]  /*02a0*/  CS2R R10, SRZ ;  /* 0x00000000000a7805 */ /* 0x000fc4000001ff00 */
[----:B------:R-:W-:Y:S02]  /*02b0*/  CS2R R8, SRZ ;  /* 0x0000000000087805 */ /* 0x000fe4000001ff00 */
[----:B------:R-:W-:Y:S02]  /*02c0*/  CS2R R6, SRZ ;  /* 0x0000000000067805 */ /* 0x000fe4000001ff00 */
[----:B------:R-:W-:Y:S02]  /*02d0*/  CS2R R4, SRZ ;  /* 0x0000000000047805 */ /* 0x000fe4000001ff00 */
[----:B------:R-:W-:Y:S02]  /*02e0*/  CS2R R2, SRZ ;  /* 0x0000000000027805 */ /* 0x000fe4000001ff00 */
[----:B------:R-:W-:Y:S01]  /*02f0*/  MOV R0, RZ ;  /* 0x000000ff00007202 */ /* 0x000fe20000000f00 */
[----:B------:R-:W0:Y:S01]  /*0300*/  LDCU.64 UR10, c[0x0][0x358] ;  /* 0x00006b00ff0a77ac */ /* 0x000e220008000a00 */
[----:B------:R-:W-:Y:S01]  /*0310*/  UIMAD UR8, UR5, UR4, URZ ;  /* 0x00000004050872a4 */ /* 0x000fe2000f8e02ff */
[----:B-1234-:R-:W-:Y:S11]  /*0320*/  BRA.U !UP0, `(.L_x_0) ;  /* 0x0000002508687547 */ /* 0x01eff6000b800000 */
[----:B------:R-:W-:Y:S01]  /*0330*/  IMAD R77, R72, UR6, R44 ;  /* 0x00000006484d7c24 */ /* 0x000fe2000f8e022c */
[----:B------:R-:W1:Y:S01]  /*0340*/  LDC R47, c[0x0][0x39c] ;  /* 0x0000e700ff2f7b82 */ /* 0x000e620000000800 */
[----:B------:R-:W-:Y:S01]  /*0350*/  UIMAD.WIDE.U32 UR4, UR4, UR13, URZ ;  /* 0x0000000d040472a5 */ /* 0x000fe2000f8e00ff */
[----:B------:R-:W-:Y:S01]  /*0360*/  IMAD R19, R19, UR9, RZ ;  /* 0x0000000913137c24 */ /* 0x000fe2000f8e02ff */
[----:B------:R-:W2:Y:S01]  /*0370*/  LDCU.64 UR14, c[0x0][0x380] ;  /* 0x00007000ff0e77ac */ /* 0x000ea20008000a00 */
[----:B------:R-:W-:Y:S02]  /*0380*/  SHF.R.U32.HI R20, RZ, 0x1, R77 ;  /* 0x00000001ff147819 */ /* 0x000fe4000001164d */
[----:B------:R-:W-:Y:S01]  /*0390*/  SHF.L.U32 R16, R77, 0x2, RZ ;  /* 0x000000024d107819 */ /* 0x000fe200000006ff */
[----:B------:R-:W-:Y:S01]  /*03a0*/  UIADD3 UR5, UPT, UPT, UR5, UR8, URZ ;  /* 0x0000000805057290 */ /* 0x000fe2000fffe0ff */
[----:B------:R-:W3:Y:S01]  /*03b0*/  S2UR UR7, SR_CgaCtaId ;  /* 0x00000000000779c3 */ /* 0x000ee20000008800 */
[----:B------:R-:W-:Y:S01]  /*03c0*/  IMAD R18, R20, UR13, RZ ;  /* 0x0000000d14127c24 */ /* 0x000fe2000f8e02ff */
[C---:B------:R-:W-:Y:S01]  /*03d0*/  LOP3.LUT R17, R16.reuse, 0x4, RZ, 0xc0, !PT ;  /* 0x0000000410117812 */ /* 0x040fe200078ec0ff */
[----:B------:R-:W-:Y:S01]  /*03e0*/  UMOV UR6, 0x400 ;  /* 0x0000040000067882 */ /* 0x000fe20000000000 */
[----:B------:R-:W-:Y:S01]  /*03f0*/  LOP3.LUT R16, R16, 0x7c, RZ, 0xc0, !PT ;  /* 0x0000007c10107812 */ /* 0x000fe200078ec0ff */
[----:B------:R-:W4:Y:S01]  /*0400*/  LDCU.64 UR16, c[0x0][0x388] ;  /* 0x00007100ff1077ac */ /* 0x000f220008000a00 */
[----:B------:R-:W-:-:S02]  /*0410*/  IADD3 R50, P0, P1, R18, UR4, R17 ;  /* 0x0000000412327c10 */ /* 0x000fc4000f91e011 */
[----:B------:R-:W-:Y:S01]  /*0420*/  MOV R17, RZ ;  /* 0x000000ff00117202 */ /* 0x000fe20000000f00 */
[----:B------:R-:W-:Y:S01]  /*0430*/  UIADD3 UR4, UPT, UPT, UR6, 0x1000, URZ ;  /* 0x0000100006047890 */ /* 0x000fe2000fffe0ff */
[----:B------:R-:W-:Y:S02]  /*0440*/  SHF.R.U32.HI R18, RZ, 0x5, R77 ;  /* 0x00000005ff127819 */ /* 0x000fe4000001164d */
[----:B------:R-:W-:Y:S01]  /*0450*/  IADD3.X R21, PT, PT, RZ, UR5, RZ, P0, P1 ;  /* 0x00000005ff157c10 */ /* 0x000fe200087e24ff */
[----:B------:R-:W-:Y:S01]  /*0460*/  IMAD.WIDE.U32 R16, R19, 0x8, R16 ;  /* 0x0000000813107825 */ /* 0x000fe200078e0010 */
[----:B------:R-:W-:Y:S02]  /*0470*/  SHF.L.U32 R19, R77, 0x9, RZ ;  /* 0x000000094d137819 */ /* 0x000fe400000006ff */
[----:B--2---:R-:W-:Y:S01]  /*0480*/  LEA R48, P1, R50, UR14, 0x2 ;  /* 0x0000000e32307c11 */ /* 0x004fe2000f8210ff */
[----:B-1----:R-:W-:Y:S01]  /*0490*/  IMAD R51, R18, R47, RZ ;  /* 0x0000002f12337224 */ /* 0x002fe200078e02ff */
[----:B------:R-:W-:-:S02]  /*04a0*/  LOP3.LUT R19, R19, 0x200, RZ, 0xc0, !PT ;  /* 0x0000020013137812 */ /* 0x000fc400078ec0ff */
[----:B------:R-:W-:Y:S02]  /*04b0*/  LEA.HI.X R50, R50, UR15, R21, 0x2, P1 ;  /* 0x0000000f32327c11 */ /* 0x000fe400088f1415 */
[C---:B------:R-:W-:Y:S01]  /*04c0*/  IADD3 R49, P0, PT, R51.reuse, R16, RZ ;  /* 0x0000001033317210 */ /* 0x040fe20007f1e0ff */
[----:B---3--:R-:W-:Y:S01]  /*04d0*/  ULEA UR6, UR7, UR6, 0x18 ;  /* 0x0000000607067291 */ /* 0x008fe2000f8ec0ff */
[----:B------:R-:W-:Y:S01]  /*04e0*/  IADD3 R19, PT, PT, R20, R19, RZ ;  /* 0x0000001314137210 */ /* 0x000fe20007ffe0ff */
[----:B------:R-:W-:Y:S01]  /*04f0*/  ULEA UR4, UR7, UR4, 0x18 ;  /* 0x0000000407047291 */ /* 0x000fe2000f8ec0ff */
[----:B------:R-:W-:Y:S02]  /*0500*/  LEA.HI.X.SX32 R51, R51, R17, 0x1, P0 ;  /* 0x0000001133337211 */ /* 0x000fe400000f0eff */
[----:B------:R-:W-:Y:S02]  /*0510*/  MOV R84, RZ ;  /* 0x000000ff00547202 */ /* 0x000fe40000000f00 */
[----:B------:R-:W-:-:S02]  /*0520*/  MOV R73, RZ ;  /* 0x000000ff00497202 */ /* 0x000fc40000000f00 */
[----:B------:R-:W-:Y:S02]  /*0530*/  LEA R75, R44, UR6, 0x5 ;  /* 0x000000062c4b7c11 */ /* 0x000fe4000f8e28ff */
[----:B------:R-:W-:Y:S02]  /*0540*/  LEA R76, R19, UR6, 0x2 ;  /* 0x00000006134c7c11 */ /* 0x000fe4000f8e10ff */
[----:B------:R-:W-:Y:S02]  /*0550*/  LEA R77, R77, UR4, 0x4 ;  /* 0x000000044d4d7c11 */ /* 0x000fe4000f8e20ff */
[----:B------:R-:W-:Y:S01]  /*0560*/  LEA R74, R72, UR4, 0x5 ;  /* 0x00000004484a7c11 */ /* 0x000fe2000f8e28ff */
[----:B----4-:R-:W-:-:S06]  /*0570*/  UMOV UR4, URZ ;  /* 0x000000ff00047c82 */ /* 0x010fcc0008000000 */
.L_x_1:
[C---:B------:R-:W-:Y:S02]  /*0580*/  IADD3 R17, P0, PT, R73.reuse, R49, RZ ;  /* 0x0000003149117210 */ /* 0x040fe40007f1e0ff */
[----:B------:R-:W-:Y:S02]  /*0590*/  MOV R20, R48 ;  /* 0x0000003000147202 */ /* 0x000fe40000000f00 */
[----:B------:R-:W-:Y:S02]  /*05a0*/  LEA.HI.X.SX32 R18, R73, R51, 0x1, P0 ;  /* 0x0000003349127211 */ /* 0x000fe400000f0eff */
[C---:B------:R-:W-:Y:S02]  /*05b0*/  LEA R16, P0, R17.reuse, UR16, 0x2 ;  /* 0x0000001011107c11 */ /* 0x040fe4000f8010ff */
[----:B------:R-:W-:Y:S02]  /*05c0*/  MOV R21, R50 ;  /* 0x0000003200157202 */ /* 0x000fe40000000f00 */
[----:B------:R-:W-:-:S04]  /*05d0*/  LEA.HI.X R17, R17, UR17, R18, 0x2, P0 ;  /* 0x0000001111117c11 */ /* 0x000fc800080f1412 */
[----:B0-----:R-:W2:Y:S04]  /*05e0*/  LDG.E.128 R20, desc[UR10][R20.64] ;  /* 0x0000000a14147981 */ /* 0x001ea8000c1e1d00 */
[----:B------:R-:W3:Y:S04]  /*05f0*/  LDG.E.128 R16, desc[UR10][R16.64] ;  /* 0x0000000a10107981 */ /* 0x000ee8000c1e1d00 */
[----:B---3--:R-:W-:Y:S04]  /*0600*/  STS.128 [R77], R16 ;  /* 0x000000104d007388 */ /* 0x008fe80000000c00 */
[----:B--2---:R-:W-:Y:S04]  /*0610*/  STS [R76], R20 ;  /* 0x000000144c007388 */ /* 0x004fe80000000800 */
[----:B------:R-:W-:Y:S04]  /*0620*/  STS [R76+0x200], R21 ;  /* 0x000200154c007388 */ /* 0x000fe80000000800 */
[----:B------:R-:W-:Y:S04]  /*0630*/  STS [R76+0x400], R22 ;  /* 0x000400164c007388 */ /* 0x000fe80000000800 */
[----:B------:R-:W-:Y:S01]  /*0640*/  STS [R76+0x600], R23 ;  /* 0x000600174c007388 */ /* 0x000fe20000000800 */
[----:B------:R-:W-:Y:S06]  /*0650*/  BAR.SYNC.DEFER_BLOCKING 0x0 ;  /* 0x0000000000007b1d */ /* 0x000fec0000010000 */
[----:B------:R-:W-:Y:S04]  /*0660*/  LDS.128 R16, [R75] ;  /* 0x000000004b107984 */ /* 0x000fe80000000c00 */
[----:B------:R-:W0:Y:S04]  /*0670*/  LDS.128 R20, [R74] ;  /* 0x000000004a147984 */ /* 0x000e280000000c00 */
[----:B------:R-:W1:Y:S04]  /*0680*/  LDS.128 R24, [R75+0x10] ;  /* 0x000010004b187984 */ /* 0x000e680000000c00 */
[----:B------:R-:W2:Y:S04]  /*0690*/  LDS.128 R28, [R74+0x10] ;  /* 0x000010004a1c7984 */ /* 0x000ea80000000c00 */
[----:B------:R-:W-:Y:S04]  /*06a0*/  LDS.128 R32, [R75+0x200] ;  /* 0x000200004b207984 */ /* 0x000fe80000000c00 */
[----:B------:R-:W3:Y:S01]  /*06b0*/  LDS.128 R36, [R74+0x200] ;  /* 0x000200004a247984 */ /* 0x000ee20000000c00 */
[-C--:B0-----:R-:W-:Y:S01]  /*06c0*/  FFMA R71, R16, R20.reuse, R71 ;  /* 0x0000001410477223 */ /* 0x081fe20000000047 */
[-C--:B------:R-:W-:Y:S01]  /*06d0*/  FFMA R66, R17, R20.reuse, R66 ;  /* 0x0000001411427223 */ /* 0x080fe20000000042 */
[-C--:B------:R-:W-:Y:S01]  /*06e0*/  FFMA R78, R18, R20.reuse, R41 ;  /* 0x00000014124e7223 */ /* 0x080fe20000000029 */
[-C--:B------:R-:W-:Y:S01]  /*06f0*/  FFMA R104, R19, R20.reuse, R104 ;  /* 0x0000001413687223 */ /* 0x080fe20000000068 */
[-C--:B-1----:R-:W-:Y:S01]  /*0700*/  FFMA R100, R24, R20.reuse, R100 ;  /* 0x0000001418647223 */ /* 0x082fe20000000064 */
[-C--:B------:R-:W-:Y:S01]  /*0710*/  FFMA R95, R25, R20.reuse, R95 ;  /* 0x00000014195f7223 */ /* 0x080fe2000000005f */
[-C--:B------:R-:W-:Y:S01]  /*0720*/  FFMA R15, R26, R20.reuse, R15 ;  /* 0x000000141a0f7223 */ /* 0x080fe2000000000f */
[----:B------:R-:W-:Y:S01]  /*0730*/  FFMA R10, R27, R20, R10 ;  /* 0x000000141b0a7223 */ /* 0x000fe2000000000a */
[C---:B------:R-:W-:Y:S01]  /*0740*/  FFMA R20, R18.reuse, R21, R42 ;  /* 0x0000001512147223 */ /* 0x040fe2000000002a */
[-C--:B------:R-:W-:Y:S01]  /*0750*/  FFMA R79, R17, R22.reuse, R43 ;  /* 0x00000016114f7223 */ /* 0x080fe2000000002b */
[----:B------:R-:W-:-:S02]  /*0760*/  FFMA R106, R18, R22, R40 ;  /* 0x00000016126a7223 */ /* 0x000fc40000000028 */
[----:B------:R-:W0:Y:S01]  /*0770*/  LDS.128 R40, [R75+0x210] ;  /* 0x000210004b287984 */ /* 0x000e220000000c00 */
[-C--:B------:R-:W-:Y:S01]  /*0780*/  FFMA R69, R16, R21.reuse, R69 ;  /* 0x0000001510457223 */ /* 0x080fe20000000045 */
[-C--:B------:R-:W-:Y:S01]  /*0790*/  FFMA R67, R17, R21.reuse, R67 ;  /* 0x0000001511437223 */ /* 0x080fe20000000043 */
[-C--:B------:R-:W-:Y:S01]  /*07a0*/  FFMA R105, R19, R21.reuse, R105 ;  /* 0x0000001513697223 */ /* 0x080fe20000000069 */
[-C--:B------:R-:W-:Y:S01]  /*07b0*/  FFMA R101, R24, R21.reuse, R101 ;  /* 0x0000001518657223 */ /* 0x080fe20000000065 */
[-C--:B------:R-:W-:Y:S01]  /*07c0*/  FFMA R96, R25, R21.reuse, R96 ;  /* 0x0000001519607223 */ /* 0x080fe20000000060 */
[----:B------:R-:W-:Y:S01]  /*07d0*/  FFMA R13, R26, R21, R13 ;  /* 0x000000151a0d7223 */ /* 0x000fe2000000000d */
[-C--:B------:R-:W-:Y:S01]  /*07e0*/  FFMA R70, R16, R22.reuse, R70 ;  /* 0x0000001610467223 */ /* 0x080fe20000000046 */
        /* <DEDUP_REMOVED lines=10> */
[C---:B------:R-:W-:Y:S01]  /*0890*/  FFMA R12, R26.reuse, R23, R12 ;  /* 0x000000171a0c7223 */ /* 0x040fe2000000000c */
[C---:B------:R-:W-:Y:S01]  /*08a0*/  FFMA R21, R27.reuse, R21, R6 ;  /* 0x000000151b157223 */ /* 0x040fe20000000006 */
[C---:B------:R-:W-:Y:S01]  /*08b0*/  FFMA R22, R27.reuse, R22, R4 ;  /* 0x000000161b167223 */ /* 0x040fe20000000004 */
[----:B------:R-:W-:Y:S01]  /*08c0*/  FFMA R23, R27, R23, R5 ;  /* 0x000000171b177223 */ /* 0x000fe20000000005 */
[----:B--2---:R-:W-:-:S02]  /*08d0*/  FFMA R108, R26, R30, R7 ;  /* 0x0000001e1a6c7223 */ /* 0x004fc40000000007 */
[----:B------:R-:W1:Y:S01]  /*08e0*/  LDS.128 R4, [R74+0x210] ;  /* 0x000210004a047984 */ /* 0x000e620000000c00 */
[-C--:B------:R-:W-:Y:S01]  /*08f0*/  FFMA R64, R16, R29.reuse, R64 ;  /* 0x0000001d10407223 */ /* 0x080fe20000000040 */
[-C--:B------:R-:W-:Y:S01]  /*0900*/  FFMA R58, R17, R29.reuse, R58 ;  /* 0x0000001d113a7223 */ /* 0x080fe2000000003a */
[-C--:B------:R-:W-:Y:S01]  /*0910*/  FFMA R56, R18, R29.reuse, R56 ;  /* 0x0000001d12387223 */ /* 0x080fe20000000038 */
[-C--:B------:R-:W-:Y:S01]  /*0920*/  FFMA R94, R19, R29.reuse, R94 ;  /* 0x0000001d135e7223 */ /* 0x080fe2000000005e */
[-C--:B------:R-:W-:Y:S01]  /*0930*/  FFMA R87, R24, R29.reuse, R87 ;  /* 0x0000001d18577223 */ /* 0x080fe20000000057 */
[-C--:B------:R-:W-:Y:S01]  /*0940*/  FFMA R82, R25, R29.reuse, R82 ;  /* 0x0000001d19527223 */ /* 0x080fe20000000052 */
[-C--:B------:R-:W-:Y:S01]  /*0950*/  FFMA R107, R26, R29.reuse, R9 ;  /* 0x0000001d1a6b7223 */ /* 0x080fe20000000009 */
[----:B------:R-:W-:Y:S01]  /*0960*/  FFMA R3, R27, R29, R3 ;  /* 0x0000001d1b037223 */ /* 0x000fe20000000003 */
[CC--:B------:R-:W-:Y:S01]  /*0970*/  FFMA R63, R16.reuse, R28.reuse, R63 ;  /* 0x0000001c103f7223 */ /* 0x0c0fe2000000003f */
[-C--:B------:R-:W-:Y:S01]  /*0980*/  FFMA R62, R16, R31.reuse, R62 ;  /* 0x0000001f103e7223 */ /* 0x080fe2000000003e */
        /* <DEDUP_REMOVED lines=10> */
[C---:B------:R-:W-:Y:S01]  /*0a30*/  FFMA R14, R26.reuse, R28, R14 ;  /* 0x0000001c1a0e7223 */ /* 0x040fe2000000000e */
[-C--:B------:R-:W-:Y:S01]  /*0a40*/  FFMA R109, R26, R31.reuse, R8 ;  /* 0x0000001f1a6d7223 */ /* 0x080fe20000000008 */
[----:B------:R-:W-:Y:S01]  /*0a50*/  FFMA R2, R27, R31, R2 ;  /* 0x0000001f1b027223 */ /* 0x000fe20000000002 */
[-C--:B---3--:R-:W-:Y:S01]  /*0a60*/  FFMA R71, R32, R36.reuse, R71 ;  /* 0x0000002420477223 */ /* 0x088fe20000000047 */
[-C--:B------:R-:W-:Y:S01]  /*0a70*/  FFMA R66, R33, R36.reuse, R66 ;  /* 0x0000002421427223 */ /* 0x080fe20000000042 */
[-C--:B------:R-:W-:Y:S01]  /*0a80*/  FFMA R78, R34, R36.reuse, R78 ;  /* 0x00000024224e7223 */ /* 0x080fe2000000004e */
[-C--:B------:R-:W-:Y:S01]  /*0a90*/  FFMA R104, R35, R36.reuse, R104 ;  /* 0x0000002423687223 */ /* 0x080fe20000000068 */
[-C--:B0-----:R-:W-:Y:S01]  /*0aa0*/  FFMA R100, R40, R36.reuse, R100 ;  /* 0x0000002428647223 */ /* 0x081fe20000000064 */
[-C--:B------:R-:W-:Y:S01]  /*0ab0*/  FFMA R95, R41, R36.reuse, R95 ;  /* 0x00000024295f7223 */ /* 0x080fe2000000005f */
[----:B------:R-:W-:Y:S01]  /*0ac0*/  FFMA R29, R42, R36, R15 ;  /* 0x000000242a1d7223 */ /* 0x000fe2000000000f */
[-C--:B------:R-:W-:Y:S01]  /*0ad0*/  FFMA R65, R16, R30.reuse, R65 ;  /* 0x0000001e10417223 */ /* 0x080fe20000000041 */
[-C--:B------:R-:W-:Y:S01]  /*0ae0*/  FFMA R59, R17, R30.reuse, R59 ;  /* 0x0000001e113b7223 */ /* 0x080fe2000000003b */
[-C--:B------:R-:W-:Y:S01]  /*0af0*/  FFMA R53, R18, R30.reuse, R53 ;  /* 0x0000001e12357223 */ /* 0x080fe20000000035 */
[-C--:B------:R-:W-:Y:S01]  /*0b00*/  FFMA R91, R19, R30.reuse, R91 ;  /* 0x0000001e135b7223 */ /* 0x080fe2000000005b */
[-C--:B------:R-:W-:Y:S01]  /*0b10*/  FFMA R88, R24, R30.reuse, R88 ;  /* 0x0000001e18587223 */ /* 0x080fe20000000058 */
[----:B------:R-:W-:Y:S01]  /*0b20*/  FFMA R83, R25, R30, R83 ;  /* 0x0000001e19537223 */ /* 0x000fe20000000053 */
[C---:B------:R-:W-:Y:S01]  /*0b30*/  FFMA R28, R27.reuse, R28, R80 ;  /* 0x0000001c1b1c7223 */ /* 0x040fe20000000050 */
[----:B------:R-:W-:Y:S01]  /*0b40*/  FFMA R0, R27, R30, R0 ;  /* 0x0000001e1b007223 */ /* 0x000fe20000000000 */
[----:B------:R-:W-:Y:S01]  /*0b50*/  FFMA R36, R43, R36, R10 ;  /* 0x000000242b247223 */ /* 0x000fe2000000000a */
[-C--:B------:R-:W-:Y:S01]  /*0b60*/  FFMA R31, R42, R38.reuse, R11 ;  /* 0x000000262a1f7223 */ /* 0x080fe2000000000b */
[----:B------:R-:W-:Y:S04]  /*0b70*/  LDS.128 R16, [R74+0x400] ;  /* 0x000400004a107984 */ /* 0x000fe80000000c00 */
[----:B------:R-:W0:Y:S04]  /*0b80*/  LDS.128 R8, [R75+0x400] ;  /* 0x000400004b087984 */ /* 0x000e280000000c00 */
[----:B------:R-:W2:Y:S01]  /*0b90*/  LDS.128 R24, [R75+0x410] ;  /* 0x000410004b187984 */ /* 0x000ea20000000c00 */
        /* <DEDUP_REMOVED lines=12> */
[CC--:B------:R-:W-:Y:S01]  /*0c60*/  FFMA R30, R42.reuse, R37.reuse, R13 ;  /* 0x000000252a1e7223 */ /* 0x0c0fe2000000000d */
[C---:B------:R-:W-:Y:S01]  /*0c70*/  FFMA R21, R43.reuse, R37, R21 ;  /* 0x000000252b157223 */ /* 0x040fe20000000015 */
[----:B------:R-:W-:Y:S01]  /*0c80*/  FFMA R38, R43, R38, R22 ;  /* 0x000000262b267223 */ /* 0x000fe20000000016 */
[C---:B------:R-:W-:Y:S01]  /*0c90*/  FFMA R22, R42.reuse, R39, R12 ;  /* 0x000000272a167223 */ /* 0x040fe2000000000c */
[----:B-1----:R-:W-:-:S02]  /*0ca0*/  FFMA R37, R42, R4, R14 ;  /* 0x000000042a257223 */ /* 0x002fc4000000000e */
[----:B------:R-:W1:Y:S01]  /*0cb0*/  LDS.128 R12, [R74+0x410] ;  /* 0x000410004a0c7984 */ /* 0x000e620000000c00 */
[C---:B------:R-:W-:Y:S01]  /*0cc0*/  FFMA R90, R40.reuse, R39, R90 ;  /* 0x00000027285a7223 */ /* 0x040fe2000000005a */
[C---:B------:R-:W-:Y:S01]  /*0cd0*/  FFMA R86, R40.reuse, R4, R86 ;  /* 0x0000000428567223 */ /* 0x040fe20000000056 */
[C---:B------:R-:W-:Y:S01]  /*0ce0*/  FFMA R87, R40.reuse, R5, R87 ;  /* 0x0000000528577223 */ /* 0x040fe20000000057 */
[C---:B------:R-:W-:Y:S01]  /*0cf0*/  FFMA R88, R40.reuse, R6, R88 ;  /* 0x0000000628587223 */ /* 0x040fe20000000058 */
        /* <DEDUP_REMOVED lines=8> */
[C---:B------:R-:W-:Y:S01]  /*0d80*/  FFMA R64, R32.reuse, R5, R64 ;  /* 0x0000000520407223 */ /* 0x040fe20000000040 */
[C---:B------:R-:W-:Y:S01]  /*0d90*/  FFMA R65, R32.reuse, R6, R65 ;  /* 0x0000000620417223 */ /* 0x040fe20000000041 */
[----:B------:R-:W-:Y:S01]  /*0da0*/  FFMA R62, R32, R7, R62 ;  /* 0x00000007203e7223 */ /* 0x000fe2000000003e */
[-C--:B0-----:R-:W-:Y:S01]  /*0db0*/  FFMA R71, R8, R16.reuse, R71 ;  /* 0x0000001008477223 */ /* 0x081fe20000000047 */
[-C--:B------:R-:W-:Y:S01]  /*0dc0*/  FFMA R66, R9, R16.reuse, R66 ;  /* 0x0000001009427223 */ /* 0x080fe20000000042 */
[-C--:B------:R-:W-:Y:S01]  /*0dd0*/  FFMA R78, R10, R16.reuse, R78 ;  /* 0x000000100a4e7223 */ /* 0x080fe2000000004e */
[-C--:B------:R-:W-:Y:S01]  /*0de0*/  FFMA R104, R11, R16.reuse, R104 ;  /* 0x000000100b687223 */ /* 0x080fe20000000068 */
[-C--:B--2---:R-:W-:Y:S01]  /*0df0*/  FFMA R100, R24, R16.reuse, R100 ;  /* 0x0000001018647223 */ /* 0x084fe20000000064 */
        /* <DEDUP_REMOVED lines=25> */
[CC--:B------:R-:W-:Y:S01]  /*0f90*/  FFMA R83, R41.reuse, R6.reuse, R83 ;  /* 0x0000000629537223 */ /* 0x0c0fe20000000053 */
[----:B------:R-:W-:Y:S01]  /*0fa0*/  FFMA R84, R41, R7, R84 ;  /* 0x0000000729547223 */ /* 0x000fe20000000054 */
[C---:B------:R-:W-:Y:S01]  /*0fb0*/  FFMA R107, R42.reuse, R5, R107 ;  /* 0x000000052a6b7223 */ /* 0x040fe2000000006b */
[C---:B------:R-:W-:Y:S01]  /*0fc0*/  FFMA R108, R42.reuse, R6, R108 ;  /* 0x000000062a6c7223 */ /* 0x040fe2000000006c */
[----:B------:R-:W-:Y:S01]  /*0fd0*/  FFMA R109, R42, R7, R109 ;  /* 0x000000072a6d7223 */ /* 0x000fe2000000006d */
[C---:B------:R-:W-:Y:S01]  /*0fe0*/  FFMA R39, R43.reuse, R4, R28 ;  /* 0x000000042b277223 */ /* 0x040fe2000000001c */
[C---:B------:R-:W-:Y:S01]  /*0ff0*/  FFMA R3, R43.reuse, R5, R3 ;  /* 0x000000052b037223 */ /* 0x040fe20000000003 */
[C---:B------:R-:W-:Y:S01]  /*1000*/  FFMA R0, R43.reuse, R6, R0 ;  /* 0x000000062b007223 */ /* 0x040fe20000000000 */
        /* <DEDUP_REMOVED lines=8> */
[----:B------:R-:W-:Y:S01]  /*1090*/  FFMA R103, R11, R18, R103 ;  /* 0x000000120b677223 */ /* 0x000fe20000000067 */
[-C--:B------:R-:W-:Y:S01]  /*10a0*/  FFMA R68, R8, R19.reuse, R68 ;  /* 0x0000001308447223 */ /* 0x080fe20000000044 */
[-C--:B------:R-:W-:Y:S01]  /*10b0*/  FFMA R60, R9, R19.reuse, R60 ;  /* 0x00000013093c7223 */ /* 0x080fe2000000003c */
[-C--:B------:R-:W-:Y:S01]  /*10c0*/  FFMA R54, R10, R19.reuse, R54 ;  /* 0x000000130a367223 */ /* 0x080fe20000000036 */
[----:B------:R-:W-:Y:S01]  /*10d0*/  FFMA R98, R11, R19, R98 ;  /* 0x000000130b627223 */ /* 0x000fe20000000062 */
[C---:B-1----:R-:W-:Y:S01]  /*10e0*/  FFMA R63, R8.reuse, R12, R63 ;  /* 0x0000000c083f7223 */ /* 0x042fe2000000003f */
        /* <DEDUP_REMOVED lines=14> */
[----:B------:R-:W-:-:S02]  /*11d0*/  FFMA R92, R11, R15, R92 ;  /* 0x0000000f0b5c7223 */ /* 0x000fc4000000005c */
[----:B------:R-:W1:Y:S01]  /*11e0*/  LDS.128 R8, [R74+0x610] ;  /* 0x000610004a087984 */ /* 0x000e620000000c00 */
[CC--:B------:R-:W-:Y:S01]  /*11f0*/  FFMA R102, R24.reuse, R18.reuse, R102 ;  /* 0x0000001218667223 */ /* 0x0c0fe20000000066 */
[-C--:B------:R-:W-:Y:S01]  /*1200*/  FFMA R97, R25, R18.reuse, R97 ;  /* 0x0000001219617223 */ /* 0x080fe20000000061 */
[----:B------:R-:W-:Y:S01]  /*1210*/  FFMA R38, R27, R18, R38 ;  /* 0x000000121b267223 */ /* 0x000fe20000000026 */
[-C--:B------:R-:W-:Y:S01]  /*1220*/  FFMA R90, R24, R19.reuse, R90 ;  /* 0x00000013185a7223 */ /* 0x080fe2000000005a */
[-C--:B------:R-:W-:Y:S01]  /*1230*/  FFMA R85, R25, R19.reuse, R85 ;  /* 0x0000001319557223 */ /* 0x080fe20000000055 */
[-C--:B------:R-:W-:Y:S01]  /*1240*/  FFMA R22, R26, R19.reuse, R22 ;  /* 0x000000131a167223 */ /* 0x080fe20000000016 */
[----:B------:R-:W-:Y:S01]  /*1250*/  FFMA R23, R27, R19, R23 ;  /* 0x000000131b177223 */ /* 0x000fe20000000017 */
        /* <DEDUP_REMOVED lines=33> */
[----:B------:R-:W-:Y:S01]  /*1470*/  LDS.128 R12, [R75+0x800] ;  /* 0x000800004b0c7984 */ /* 0x000fe20000000c00 */
[----:B------:R-:W-:-:S03]  /*1480*/  FFMA R70, R4, R30, R70 ;  /* 0x0000001e04467223 */ /* 0x000fc60000000046 */
[----:B------:R-:W0:Y:S01]  /*1490*/  LDS.128 R16, [R74+0x800] ;  /* 0x000800004a107984 */ /* 0x000e220000000c00 */
[----:B------:R-:W-:-:S03]  /*14a0*/  FFMA R79, R5, R30, R79 ;  /* 0x0000001e054f7223 */ /* 0x000fc6000000004f */
[----:B------:R-:W2:Y:S01]  /*14b0*/  LDS.128 R24, [R75+0x810] ;  /* 0x000810004b187984 */ /* 0x000ea20000000c00 */
        /* <DEDUP_REMOVED lines=54> */
[CC--:B------:R-:W-:Y:S01]  /*1820*/  FFMA R16, R26.reuse, R17.reuse, R28 ;  /* 0x000000111a107223 */ /* 0x0c0fe2000000001c */
[----:B------:R-:W-:Y:S01]  /*1830*/  FFMA R41, R26, R18, R29 ;  /* 0x000000121a297223 */ /* 0x000fe2000000001d */
[----:B------:R-:W-:Y:S01]  /*1840*/  LDS.128 R8, [R75+0xa00] ;  /* 0x000a00004b087984 */ /* 0x000fe20000000c00 */
[-C--:B------:R-:W-:Y:S01]  /*1850*/  FFMA R69, R12, R17.reuse, R69 ;  /* 0x000000110c457223 */ /* 0x080fe20000000045 */
[----:B------:R-:W-:-:S02]  /*1860*/  FFMA R67, R13, R17, R67 ;  /* 0x000000110d437223 */ /* 0x000fc40000000043 */
[----:B------:R-:W0:Y:S01]  /*1870*/  LDS.128 R28, [R74+0xa00] ;  /* 0x000a00004a1c7984 */ /* 0x000e220000000c00 */
[-C--:B------:R-:W-:Y:S01]  /*1880*/  FFMA R20, R14, R17.reuse, R20 ;  /* 0x000000110e147223 */ /* 0x080fe20000000014 */
[----:B------:R-:W-:Y:S02]  /*1890*/  FFMA R105, R15, R17, R105 ;  /* 0x000000110f697223 */ /* 0x000fe40000000069 */
        /* <DEDUP_REMOVED lines=31> */
[----:B------:R-:W-:Y:S01]  /*1a90*/  FFMA R38, R27, R18, R38 ;  /* 0x000000121b267223 */ /* 0x000fe20000000026 */
[CC--:B------:R-:W-:Y:S01]  /*1aa0*/  FFMA R85, R25.reuse, R19.reuse, R85 ;  /* 0x0000001319557223 */ /* 0x0c0fe20000000055 */
[C---:B------:R-:W-:Y:S01]  /*1ab0*/  FFMA R17, R26.reuse, R19, R22 ;  /* 0x000000131a117223 */ /* 0x040fe20000000016 */
        /* <DEDUP_REMOVED lines=37> */
[C---:B------:R-:W-:Y:S01]  /*1d10*/  FFMA R0, R27.reuse, R6, R0 ;  /* 0x000000061b007223 */ /* 0x040fe20000000000 */
[----:B------:R-:W-:Y:S01]  /*1d20*/  FFMA R2, R27, R7, R2 ;  /* 0x000000071b027223 */ /* 0x000fe20000000002 */
[C---:B------:R-:W-:Y:S01]  /*1d30*/  FFMA R28, R35.reuse, R28, R36 ;  /* 0x0000001c231c7223 */ /* 0x040fe20000000024 */
[C---:B------:R-:W-:Y:S01]  /*1d40*/  FFMA R29, R35.reuse, R29, R21 ;  /* 0x0000001d231d7223 */ /* 0x040fe20000000015 */
[----:B------:R-:W-:Y:S01]  /*1d50*/  FFMA R30, R35, R30, R38 ;  /* 0x0000001e231e7223 */ /* 0x000fe20000000026 */
[----:B------:R-:W-:Y:S01]  /*1d60*/  LDS.128 R20, [R75+0xc00] ;  /* 0x000c00004b147984 */ /* 0x000fe20000000c00 */
[-C--:B------:R-:W-:Y:S01]  /*1d70*/  FFMA R68, R8, R31.reuse, R68 ;  /* 0x0000001f08447223 */ /* 0x080fe20000000044 */
[-C--:B------:R-:W-:Y:S01]  /*1d80*/  FFMA R60, R9, R31.reuse, R60 ;  /* 0x0000001f093c7223 */ /* 0x080fe2000000003c */
[-C--:B------:R-:W-:Y:S01]  /*1d90*/  FFMA R54, R10, R31.reuse, R54 ;  /* 0x0000001f0a367223 */ /* 0x080fe20000000036 */
[----:B------:R-:W0:Y:S01]  /*1da0*/  LDS.128 R36, [R74+0xc00] ;  /* 0x000c00004a247984 */ /* 0x000e220000000c00 */
[----:B------:R-:W-:Y:S01]  /*1db0*/  FFMA R98, R11, R31, R98 ;  /* 0x0000001f0b627223 */ /* 0x000fe20000000062 */
[C---:B-1----:R-:W-:Y:S01]  /*1dc0*/  FFMA R63, R8.reuse, R12, R63 ;  /* 0x0000000c083f7223 */ /* 0x042fe2000000003f */
[C---:B------:R-:W-:Y:S01]  /*1dd0*/  FFMA R64, R8.reuse, R13, R64 ;  /* 0x0000000d08407223 */ /* 0x040fe20000000040 */
[----:B------:R-:W1:Y:S01]  /*1de0*/  LDS.128 R4, [R75+0xc10] ;  /* 0x000c10004b047984 */ /* 0x000e620000000c00 */
        /* <DEDUP_REMOVED lines=14> */
[----:B------:R-:W2:Y:S01]  /*1ed0*/  LDS.128 R8, [R74+0xc10] ;  /* 0x000c10004a087984 */ /* 0x000ea20000000c00 */
        /* <DEDUP_REMOVED lines=10> */
[CC--:B------:R-:W-:Y:S01]  /*1f80*/  FFMA R107, R34.reuse, R13.reuse, R107 ;  /* 0x0000000d226b7223 */ /* 0x0c0fe2000000006b */
[CC--:B------:R-:W-:Y:S01]  /*1f90*/  FFMA R108, R34.reuse, R14.reuse, R108 ;  /* 0x0000000e226c7223 */ /* 0x0c0fe2000000006c */
[C---:B------:R-:W-:Y:S01]  /*1fa0*/  FFMA R3, R35.reuse, R13, R3 ;  /* 0x0000000d23037223 */ /* 0x040fe20000000003 */
[C---:B------:R-:W-:Y:S01]  /*1fb0*/  FFMA R0, R35.reuse, R14, R0 ;  /* 0x0000000e23007223 */ /* 0x040fe20000000000 */
[CC--:B------:R-:W-:Y:S01]  /*1fc0*/  FFMA R32, R34.reuse, R12.reuse, R18 ;  /* 0x0000000c22207223 */ /* 0x0c0fe20000000012 */
[-C--:B------:R-:W-:Y:S01]  /*1fd0*/  FFMA R41, R34, R31.reuse, R17 ;  /* 0x0000001f22297223 */ /* 0x080fe20000000011 */
[C---:B------:R-:W-:Y:S01]  /*1fe0*/  FFMA R42, R35.reuse, R31, R19 ;  /* 0x0000001f232a7223 */ /* 0x040fe20000000013 */
[----:B------:R-:W-:Y:S01]  /*1ff0*/  FFMA R12, R35, R12, R24 ;  /* 0x0000000c230c7223 */ /* 0x000fe20000000018 */
[-C--:B0-----:R-:W-:Y:S01]  /*2000*/  FFMA R71, R20, R36.reuse, R71 ;  /* 0x0000002414477223 */ /* 0x081fe20000000047 */
[-C--:B------:R-:W-:Y:S01]  /*2010*/  FFMA R66, R21, R36.reuse, R66 ;  /* 0x0000002415427223 */ /* 0x080fe20000000042 */
[-C--:B------:R-:W-:Y:S01]  /*2020*/  FFMA R78, R22, R36.reuse, R78 ;  /* 0x00000024164e7223 */ /* 0x080fe2000000004e */
[-C--:B------:R-:W-:Y:S01]  /*2030*/  FFMA R104, R23, R36.reuse, R104 ;  /* 0x0000002417687223 */ /* 0x080fe20000000068 */
[-C--:B-1----:R-:W-:Y:S01]  /*2040*/  FFMA R100, R4, R36.reuse, R100 ;  /* 0x0000002404647223 */ /* 0x082fe20000000064 */
        /* <DEDUP_REMOVED lines=23> */
[----:B------:R-:W-:Y:S01]  /*21c0*/  LDS.128 R28, [R74+0xe00] ;  /* 0x000e00004a1c7984 */ /* 0x000fe20000000c00 */
[----:B------:R-:W-:Y:S01]  /*21d0*/  FFMA R98, R23, R39, R98 ;  /* 0x0000002717627223 */ /* 0x000fe20000000062 */
[C---:B--2---:R-:W-:Y:S01]  /*21e0*/  FFMA R63, R20.reuse, R8, R63 ;  /* 0x00000008143f7223 */ /* 0x044fe2000000003f */
[C---:B------:R-:W-:Y:S01]  /*21f0*/  FFMA R64, R20.reuse, R9, R64 ;  /* 0x0000000914407223 */ /* 0x040fe20000000040 */
[----:B------:R-:W0:Y:S01]  /*2200*/  LDS.128 R16, [R75+0xe10] ;  /* 0x000e10004b107984 */ /* 0x000e220000000c00 */
        /* <DEDUP_REMOVED lines=15> */
[----:B------:R-:W-:Y:S01]  /*2300*/  UIADD3 UR4, UPT, UPT, UR4, 0x8, URZ ;  /* 0x0000000804047890 */ /* 0x000fe2000fffe0ff */
[----:B------:R-:W-:-:S03]  /*2310*/  FFMA R109, R34, R15, R109 ;  /* 0x0000000f226d7223 */ /* 0x000fc6000000006d */
[----:B------:R-:W-:Y:S01]  /*2320*/  UISETP.GE.AND UP0, UPT, UR4, UR13, UPT ;  /* 0x0000000d0400728c */ /* 0x000fe2000bf06270 */
        /* <DEDUP_REMOVED lines=21> */
[----:B------:R-:W-:Y:S01]  /*2480*/  IADD3 R48, P0, PT, R48, 0x20, RZ ;  /* 0x0000002030307810 */ /* 0x000fe20007f1e0ff */
[-C--:B0-----:R-:W-:Y:S01]  /*2490*/  FFMA R15, R18, R28.reuse, R40 ;  /* 0x0000001c120f7223 */ /* 0x081fe20000000028 */
        /* <DEDUP_REMOVED lines=63> */
[----:B------:R-:W-:-:S02]  /*2890*/  LEA R73, R47, R73, 0x3 ;  /* 0x000000492f497211 */ /* 0x000fc400078e18ff */
[----:B------:R-:W-:Y:S01]  /*28a0*/  IADD3.X R50, PT, PT, RZ, R50, RZ, P0, !PT ;  /* 0x00000032ff327210 */ /* 0x000fe200007fe4ff */
[----:B------:R-:W-:Y:S06]  /*28b0*/  BAR.SYNC.DEFER_BLOCKING 0x0 ;  /* 0x0000000000007b1d */ /* 0x000fec0000010000 */
[----:B------:R-:W-:Y:S05]  /*28c0*/  BRA.U !UP0, `(.L_x_1) ;  /* 0xffffffdd082c7547 */ /* 0x000fea000b83ffff */
.L_x_0:
[----:B------:R-:W1:Y:S01]  /*28d0*/  LDCU.64 UR4, c[0x0][0x390] ;  /* 0x00007200ff0477ac */ /* 0x000e620008000a00 */
[----:B------:R-:W-:Y:S01]  /*28e0*/  SHF.L.U32 R72, R72, 0x3, RZ ;  /* 0x0000000348487819 */ /* 0x000fe200000006ff */
[----:B0-----:R-:W-:Y:S01]  /*28f0*/  IMAD R19, R46, UR12, R44 ;  /* 0x0000000c2e137c24 */ /* 0x001fe2000f8e022c */
[----:B------:R-:W-:Y:S01]  /*2900*/  MOV R73, RZ ;  /* 0x000000ff00497202 */ /* 0x000fe20000000f00 */
[----:B------:R-:W-:Y:S01]  /*2910*/  IMAD R17, R45, UR9, RZ ;  /* 0x000000092d117c24 */ /* 0x000fe2000f8e02ff */
[----:B------:R-:W-:Y:S02]  /*2920*/  SHF.R.S32.HI R18, RZ, 0x1f, R52 ;  /* 0x0000001fff127819 */ /* 0x000fe40000011434 */
[----:B------:R-:W-:Y:S01]  /*2930*/  SHF.L.U32 R19, R19, 0x3, RZ ;  /* 0x0000000313137819 */ /* 0x000fe200000006ff */
[----:B------:R-:W-:-:S04]  /*2940*/  IMAD.WIDE.U32 R16, R17, 0x8, R72 ;  /* 0x0000000811107825 */ /* 0x000fc800078e0048 */
[----:B------:R-:W-:-:S04]  /*2950*/  IMAD.WIDE.U32 R16, R19, R52, R16 ;  /* 0x0000003413107225 */ /* 0x000fc800078e0010 */
[----:B------:R-:W-:Y:S01]  /*2960*/  IMAD R19, R18, R19, RZ ;  /* 0x0000001312137224 */ /* 0x000fe200078e02ff */
[----:B-1----:R-:W-:Y:S01]  /*2970*/  LEA R112, P0, R16, UR4, 0x2 ;  /* 0x0000000410707c11 */ /* 0x002fe2000f8010ff */
[----:B------:R-:W0:Y:S03]  /*2980*/  LDCU UR4, c[0x0][0x3a4] ;  /* 0x00007480ff0477ac */ /* 0x000e260008000800 */
[----:B------:R-:W-:-:S04]  /*2990*/  IADD3 R17, PT, PT, R17, R19, RZ ;  /* 0x0000001311117210 */ /* 0x000fc80007ffe0ff */
[----:B------:R-:W-:Y:S01]  /*29a0*/  LEA.HI.X R113, R16, UR5, R17, 0x2, P0 ;  /* 0x0000000510717c11 */ /* 0x000fe200080f1411 */
[----:B------:R-:W1:Y:S04]  /*29b0*/  LDCU UR5, c[0x0][0x3a8] ;  /* 0x00007500ff0577ac */ /* 0x000e680008000800 */
[----:B------:R-:W1:Y:S01]  /*29c0*/  LDG.E.128 R44, desc[UR10][R112.64+0x10] ;  /* 0x0000100a702c7981 */ /* 0x000e62000c1e1d00 */
[----:B------:R-:W-:-:S03]  /*29d0*/  IMAD.WIDE R110, R52, 0x4, R112 ;  /* 0x00000004346e7825 */ /* 0x000fc600078e0270 */
[----:B------:R-:W2:Y:S04]  /*29e0*/  LDG.E.128 R48, desc[UR10][R112.64] ;  /* 0x0000000a70307981 */ /* 0x000ea8000c1e1d00 */
[----:B------:R-:W3:Y:S01]  /*29f0*/  LDG.E.128 R36, desc[UR10][R110.64] ;  /* 0x0000000a6e247981 */ /* 0x000ee2000c1e1d00 */
[----:B------:R-:W-:-:S03]  /*2a00*/  IMAD.WIDE R108, R52, 0x4, R110 ;  /* 0x00000004346c7825 */ /* 0x000fc600078e026e */
[----:B------:R-:W4:Y:S04]  /*2a10*/  LDG.E.128 R32, desc[UR10][R110.64+0x10] ;  /* 0x0000100a6e207981 */ /* 0x000f28000c1e1d00 */
[----:B------:R-:W5:Y:S04]  /*2a20*/  LDG.E.128 R28, desc[UR10][R108.64] ;  /* 0x0000000a6c1c7981 */ /* 0x000f68000c1e1d00 */
[----:B------:R-:W5:Y:S01]  /*2a30*/  LDG.E.128 R24, desc[UR10][R108.64+0x10] ;  /* 0x0000100a6c187981 */ /* 0x000f62000c1e1d00 */
[----:B------:R-:W-:-:S04]  /*2a40*/  IMAD.WIDE R106, R52, 0x4, R108 ;  /* 0x00000004346a7825 */ /* 0x000fc800078e026c */
[----:B0-----:R-:W-:Y:S01]  /*2a50*/  FMUL R63, R63, UR4 ;  /* 0x000000043f3f7c20 */ /* 0x001fe20008400000 */
[----:B------:R-:W-:Y:S01]  /*2a60*/  FMUL R62, R62, UR4 ;  /* 0x000000043e3e7c20 */ /* 0x000fe20008400000 */
[----:B------:R-:W-:Y:S01]  /*2a70*/  FMUL R60, R60, UR4 ;  /* 0x000000043c3c7c20 */ /* 0x000fe20008400000 */
[----:B------:R-:W-:Y:S01]  /*2a80*/  FMUL R61, R61, UR4 ;  /* 0x000000043d3d7c20 */ /* 0x000fe20008400000 */
[----:B------:R-:W5:Y:S01]  /*2a90*/  LDG.E.128 R16, desc[UR10][R106.64+0x10] ;  /* 0x0000100a6a107981 */ /* 0x000f62000c1e1d00 */
[----:B------:R-:W-:-:S04]  /*2aa0*/  IMAD.WIDE R114, R52, 0x4, R106 ;  /* 0x0000000434727825 */ /* 0x000fc800078e026a */
[----:B------:R-:W-:Y:S01]  /*2ab0*/  FMUL R58, R58, UR4 ;  /* 0x000000043a3a7c20 */ /* 0x000fe20008400000 */
        /* <DEDUP_REMOVED lines=9> */
[----:B------:R-:W-:Y:S01]  /*2b50*/  FMUL R41, R41, UR4 ;  /* 0x0000000429297c20 */ /* 0x000fe20008400000 */
        /* <DEDUP_REMOVED lines=8> */
[----:B------:R-:W5:Y:S01]  /*2be0*/  LDG.E.128 R20, desc[UR10][R106.64] ;  /* 0x0000000a6a147981 */ /* 0x000f62000c1e1d00 */
[----:B-1----:R-:W-:Y:S01]  /*2bf0*/  FFMA R44, R44, UR5, R63 ;  /* 0x000000052c2c7c23 */ /* 0x002fe2000800003f */
[----:B------:R-:W-:Y:S01]  /*2c00*/  FFMA R47, R47, UR5, R62 ;  /* 0x000000052f2f7c23 */ /* 0x000fe2000800003e */
[----:B------:R-:W-:Y:S01]  /*2c10*/  FMUL R63, R66, UR4 ;  /* 0x00000004423f7c20 */ /* 0x000fe20008400000 */
[----:B------:R-:W-:-:S03]  /*2c20*/  FMUL R62, R67, UR4 ;  /* 0x00000004433e7c20 */ /* 0x000fc60008400000 */
[----:B---3--:R-:W-:Y:S01]  /*2c30*/  FFMA R36, R36, UR5, R63 ;  /* 0x0000000524247c23 */ /* 0x008fe2000800003f */
[----:B------:R-:W-:Y:S01]  /*2c40*/  FFMA R37, R37, UR5, R62 ;  /* 0x0000000525257c23 */ /* 0x000fe2000800003e */
[----:B------:R-:W-:Y:S01]  /*2c50*/  FFMA R39, R39, UR5, R60 ;  /* 0x0000000527277c23 */ /* 0x000fe2000800003c */
[----:B----4-:R-:W-:Y:S01]  /*2c60*/  FFMA R32, R32, UR5, R61 ;  /* 0x0000000520207c23 */ /* 0x010fe2000800003d */
[----:B------:R-:W-:Y:S01]  /*2c70*/  FFMA R33, R33, UR5, R58 ;  /* 0x0000000521217c23 */ /* 0x000fe2000800003a */
[----:B------:R-:W3:Y:S01]  /*2c80*/  LDG.E.128 R60, desc[UR10][R118.64] ;  /* 0x0000000a763c7981 */ /* 0x000ee2000c1e1d00 */
[----:B------:R-:W-:Y:S01]  /*2c90*/  FMUL R58, R57, UR4 ;  /* 0x00000004393a7c20 */ /* 0x000fe20008400000 */
[----:B--2---:R-:W-:Y:S01]  /*2ca0*/  FFMA R49, R49, UR5, R72 ;  /* 0x0000000531317c23 */ /* 0x004fe20008000048 */
[----:B------:R-:W-:Y:S01]  /*2cb0*/  FFMA R45, R45, UR5, R64 ;  /* 0x000000052d2d7c23 */ /* 0x000fe20008000040 */
[----:B------:R-:W-:Y:S01]  /*2cc0*/  FFMA R46, R46, UR5, R65 ;  /* 0x000000052e2e7c23 */ /* 0x000fe20008000041 */
[----:B------:R-:W2:Y:S01]  /*2cd0*/  LDG.E.128 R72, desc[UR10][R114.64+0x10] ;  /* 0x0000100a72487981 */ /* 0x000ea2000c1e1d00 */
[----:B-----5:R-:W-:Y:S01]  /*2ce0*/  FFMA R28, R28, UR5, R41 ;  /* 0x000000051c1c7c23 */ /* 0x020fe20008000029 */
[----:B------:R-:W-:Y:S01]  /*2cf0*/  FFMA R31, R31, UR5, R54 ;  /* 0x000000051f1f7c23 */ /* 0x000fe20008000036 */
[----:B------:R-:W-:Y:S01]  /*2d00*/  FFMA R24, R24, UR5, R55 ;  /* 0x0000000518187c23 */ /* 0x000fe20008000037 */
[----:B------:R-:W-:Y:S01]  /*2d10*/  FFMA R26, R26, UR5, R53 ;  /* 0x000000051a1a7c23 */ /* 0x000fe20008000035 */
[----:B------:R-:W-:Y:S01]  /*2d20*/  FFMA R34, R34, UR5, R59 ;  /* 0x0000000522227c23 */ /* 0x000fe2000800003b */
[----:B------:R-:W4:Y:S01]  /*2d30*/  LDG.E.128 R64, desc[UR10][R116.64+0x10] ;  /* 0x0000100a74407981 */ /* 0x000f22000c1e1d00 */
[----:B------:R-:W-:Y:S01]  /*2d40*/  FFMA R35, R35, UR5, R58 ;  /* 0x0000000523237c23 */ /* 0x000fe2000800003a */
[----:B------:R-:W-:Y:S01]  /*2d50*/  FMUL R41, R40, UR4 ;  /* 0x0000000428297c20 */ /* 0x000fe20008400000 */
[----:B------:R-:W-:Y:S01]  /*2d60*/  FFMA R25, R25, UR5, R56 ;  /* 0x0000000519197c23 */ /* 0x000fe20008000038 */
[----:B------:R-:W5:Y:S01]  /*2d70*/  LDG.E.128 R52, desc[UR10][R120.64] ;  /* 0x0000000a78347981 */ /* 0x000f62000c1e1d00 */
[----:B------:R-:W-:Y:S01]  /*2d80*/  FFMA R48, R48, UR5, R71 ;  /* 0x0000000530307c23 */ /* 0x000fe20008000047 */
[----:B------:R-:W-:-:S02]  /*2d90*/  FFMA R50, R50, UR5, R69 ;  /* 0x0000000532327c23 */ /* 0x000fc40008000045 */
[----:B------:R-:W5:Y:S01]  /*2da0*/  LDG.E.128 R56, desc[UR10][R118.64+0x10] ;  /* 0x0000100a76387981 */ /* 0x000f62000c1e1d00 */
[----:B------:R-:W-:Y:S01]  /*2db0*/  FFMA R51, R51, UR5, R68 ;  /* 0x0000000533337c23 */ /* 0x000fe20008000044 */
[----:B------:R-:W-:Y:S01]  /*2dc0*/  FFMA R38, R38, UR5, R43 ;  /* 0x0000000526267c23 */ /* 0x000fe2000800002b */
[----:B------:R-:W-:Y:S01]  /*2dd0*/  FFMA R29, R29, UR5, R42 ;  /* 0x000000051d1d7c23 */ /* 0x000fe2000800002a */
[----:B------:R-:W5:Y:S01]  /*2de0*/  LDG.E.128 R68, desc[UR10][R116.64] ;  /* 0x0000000a74447981 */ /* 0x000f62000c1e1d00 */
[----:B------:R-:W-:-:S03]  /*2df0*/  FFMA R30, R30, UR5, R41 ;  /* 0x000000051e1e7c23 */ /* 0x000fc60008000029 */
[----:B------:R-:W5:Y:S01]  /*2e00*/  LDG.E.128 R40, desc[UR10][R120.64+0x10] ;  /* 0x0000100a78287981 */ /* 0x000f62000c1e1d00 */
[----:B------:R-:W-:Y:S01]  /*2e10*/  FMUL R91, R91, UR4 ;  /* 0x000000045b5b7c20 */ /* 0x000fe20008400000 */
[----:B------:R-:W-:-:S03]  /*2e20*/  FMUL R12, R12, UR4 ;  /* 0x000000040c0c7c20 */ /* 0x000fc60008400000 */
[----:B------:R-:W-:Y:S01]  /*2e30*/  FFMA R18, R18, UR5, R91 ;  /* 0x0000000512127c23 */ /* 0x000fe2000800005b */
[----:B------:R-:W-:Y:S01]  /*2e40*/  FMUL R91, R100, UR4 ;  /* 0x00000004645b7c20 */ /* 0x000fe20008400000 */
[----:B------:R-:W-:Y:S01]  /*2e50*/  FMUL R93, R93, UR4 ;  /* 0x000000045d5d7c20 */ /* 0x000fe20008400000 */
[----:B------:R-:W-:Y:S02]  /*2e60*/  FMUL R92, R92, UR4 ;  /* 0x000000045c5c7c20 */ /* 0x000fe40008400000 */
[----:B------:R-:W-:Y:S01]  /*2e70*/  FFMA R76, R76, UR5, R91 ;  /* 0x000000054c4c7c23 */ /* 0x000fe2000800005b */
[----:B------:R-:W-:Y:S01]  /*2e80*/  FMUL R91, R86, UR4 ;  /* 0x00000004565b7c20 */ /* 0x000fe20008400000 */
        /* <DEDUP_REMOVED lines=10> */
[----:B------:R-:W-:Y:S01]  /*2f30*/  FFMA R16, R16, UR5, R93 ;  /* 0x0000000510107c23 */ /* 0x000fe2000800005d */
        /* <DEDUP_REMOVED lines=13> */
[----:B------:R-:W-:Y:S01]  /*3010*/  FMUL R15, R15, UR4 ;  /* 0x000000040f0f7c20 */ /* 0x000fe20008400000 */
[----:B------:R-:W-:Y:S01]  /*3020*/  FMUL R8, R8, UR4 ;  /* 0x0000000408087c20 */ /* 0x000fe20008400000 */
[----:B------:R-:W-:Y:S01]  /*3030*/  FFMA R20, R20, UR5, R99 ;  /* 0x0000000514147c23 */ /* 0x000fe20008000063 */
[----:B------:R-:W-:Y:S01]  /*3040*/  FFMA R21, R21, UR5, R104 ;  /* 0x0000000515157c23 */ /* 0x000fe20008000068 */
[----:B------:R-:W-:Y:S01]  /*3050*/  FFMA R22, R22, UR5, R103 ;  /* 0x0000000516167c23 */ /* 0x000fe20008000067 */
[----:B------:R-:W-:Y:S01]  /*3060*/  FFMA R23, R23, UR5, R98 ;  /* 0x0000000517177c23 */ /* 0x000fe20008000062 */
[----:B------:R-:W-:Y:S01]  /*3070*/  FFMA R17, R17, UR5, R94 ;  /* 0x0000000511117c23 */ /* 0x000fe2000800005e */
[----:B------:R-:W-:Y:S01]  /*3080*/  FMUL R6, R6, UR4 ;  /* 0x0000000406067c20 */ /* 0x000fe20008400000 */
[----:B------:R-:W-:Y:S01]  /*3090*/  FMUL R2, R2, UR4 ;  /* 0x0000000402027c20 */ /* 0x000fe20008400000 */
[----:B------:R-:W-:Y:S01]  /*30a0*/  FFMA R77, R77, UR5, R92 ;  /* 0x000000054d4d7c23 */ /* 0x000fe2000800005c */
[----:B------:R-:W-:Y:S01]  /*30b0*/  FFMA R78, R78, UR5, R93 ;  /* 0x000000054e4e7c23 */ /* 0x000fe2000800005d */
[----:B------:R-:W-:Y:S01]  /*30c0*/  FFMA R79, R79, UR5, R90 ;  /* 0x000000054f4f7c23 */ /* 0x000fe2000800005a */
[----:B------:R-:W-:Y:S04]  /*30d0*/  STG.E.128 desc[UR10][R112.64], R48 ;  /* 0x0000003070007986 */ /* 0x000fe8000c101d0a */
[----:B------:R-:W-:Y:S04]  /*30e0*/  STG.E.128 desc[UR10][R112.64+0x10], R44 ;  /* 0x0000102c70007986 */ /* 0x000fe8000c101d0a */
[----:B------:R-:W-:Y:S04]  /*30f0*/  STG.E.128 desc[UR10][R110.64], R36 ;  /* 0x000000246e007986 */ /* 0x000fe8000c101d0a */
[----:B------:R-:W-:Y:S04]  /*3100*/  STG.E.128 desc[UR10][R110.64+0x10], R32 ;  /* 0x000010206e007986 */ /* 0x000fe8000c101d0a */
[----:B------:R-:W-:Y:S04]  /*3110*/  STG.E.128 desc[UR10][R108.64], R28 ;  /* 0x0000001c6c007986 */ /* 0x000fe8000c101d0a */
[----:B------:R-:W-:Y:S04]  /*3120*/  STG.E.128 desc[UR10][R108.64+0x10], R24 ;  /* 0x000010186c007986 */ /* 0x000fe8000c101d0a */
[----:B------:R-:W-:Y:S04]  /*3130*/  STG.E.128 desc[UR10][R106.64], R20 ;  /* 0x000000146a007986 */ /* 0x000fe8000c101d0a */
[----:B------:R-:W-:Y:S04]  /*3140*/  STG.E.128 desc[UR10][R106.64+0x10], R16 ;  /* 0x000010106a007986 */ /* 0x000fe8000c101d0a */
[----:B------:R-:W-:Y:S01]  /*3150*/  STG.E.128 desc[UR10][R114.64], R76 ;  /* 0x0000004c72007986 */ /* 0x000fe2000c101d0a */
[----:B---3--:R-:W-:Y:S01]  /*3160*/  FFMA R63, R63, UR5, R12 ;  /* 0x000000053f3f7c23 */ /* 0x008fe2000800000c */
[----:B------:R-:W-:Y:S01]  /*3170*/  FMUL R12, R9, UR4 ;  /* 0x00000004090c7c20 */ /* 0x000fe20008400000 */
[----:B------:R-:W-:Y:S01]  /*3180*/  FMUL R9, R4, UR4 ;  /* 0x0000000404097c20 */ /* 0x000fe20008400000 */
[----:B------:R-:W-:Y:S01]  /*3190*/  FMUL R4, R5, UR4 ;  /* 0x0000000405047c20 */ /* 0x000fe20008400000 */
[----:B------:R-:W-:Y:S01]  /*31a0*/  FFMA R62, R62, UR5, R11 ;  /* 0x000000053e3e7c23 */ /* 0x000fe2000800000b */
[----:B--2---:R-:W-:Y:S01]  /*31b0*/  FFMA R73, R73, UR5, R86 ;  /* 0x0000000549497c23 */ /* 0x004fe20008000056 */
[----:B------:R-:W-:Y:S01]  /*31c0*/  FMUL R86, R85, UR4 ;  /* 0x0000000455567c20 */ /* 0x000fe20008400000 */
[----:B------:R-:W-:Y:S01]  /*31d0*/  FMUL R11, R14, UR4 ;  /* 0x000000040e0b7c20 */ /* 0x000fe20008400000 */
[----:B------:R-:W-:Y:S01]  /*31e0*/  FMUL R5, R80, UR4 ;  /* 0x0000000450057c20 */ /* 0x000fe20008400000 */
[----:B----4-:R-:W-:Y:S01]  /*31f0*/  FFMA R65, R65, UR5, R82 ;  /* 0x0000000541417c23 */ /* 0x010fe20008000052 */
[----:B------:R-:W-:Y:S01]  /*3200*/  FMUL R82, R13, UR4 ;  /* 0x000000040d527c20 */ /* 0x000fe20008400000 */
[----:B-----5:R-:W-:Y:S01]  /*3210*/  FFMA R55, R55, UR5, R4 ;  /* 0x0000000537377c23 */ /* 0x020fe20008000004 */
[----:B------:R-:W-:Y:S01]  /*3220*/  FMUL R4, R3, UR4 ;  /* 0x0000000403047c20 */ /* 0x000fe20008400000 */
[----:B------:R-:W-:Y:S01]  /*3230*/  FMUL R3, R0, UR4 ;  /* 0x0000000400037c20 */ /* 0x000fe20008400000 */
[----:B------:R-:W-:Y:S01]  /*3240*/  FFMA R58, R58, UR5, R7 ;  /* 0x000000053a3a7c23 */ /* 0x000fe20008000007 */
[----:B------:R-:W-:Y:S01]  /*3250*/  FMUL R7, R10, UR4 ;  /* 0x000000040a077c20 */ /* 0x000fe20008400000 */
[----:B------:R-:W-:Y:S01]  /*3260*/  FFMA R72, R72, UR5, R91 ;  /* 0x0000000548487c23 */ /* 0x000fe2000800005b */
        /* <DEDUP_REMOVED lines=27> */
[----:B------:R-:W-:Y:S01]  /*3420*/  STG.E.128 desc[UR10][R120.64+0x10], R40 ;  /* 0x0000102878007986 */ /* 0x000fe2000c101d0a */
[----:B------:R-:W-:Y:S05]  /*3430*/  EXIT ;  /* 0x000000000000794d */ /* 0x000fea0003800000 */
.L_x_2:
[----:B------:R-:W-:-:S00]  /*3440*/  BRA `(.L_x_2) ;  /* 0xfffffffc00fc7947 */ /* 0x000fc0000383ffff */
[----:B------:R-:W-:-:S00]  /*3450*/  NOP ;  /* 0x0000000000007918 */ /* 0x000fc00000000000 */
        /* <DEDUP_REMOVED lines=10> */
.L_x_3:


//--------------------- .nv.shared._Z9matrixMulPKfS0_Pfiiiff --------------------------
	.section	.nv.shared._Z9matrixMulPKfS0_Pfiiiff,"aw",@nobits
	.sectionflags	@""
	.align	4
.nv.shared._Z9matrixMulPKfS0_Pfiiiff:
	.zero		9216


//--------------------- .nv.shared.reserved.0     --------------------------
	.section	.nv.shared.reserved.0,"aw",@nobits
	.weak		__nv_reservedSMEM_offset_0_alias
	.size		__nv_reservedSMEM_offset_0_alias, 0, 64
	.other		__nv_reservedSMEM_offset_0_alias,@"STO_CUDA_RESERVED_SHARED STV_DEFAULT"
__nv_reservedSMEM_offset_0_alias:
	.zero		0
	.zero		64


//--------------------- .nv.constant0._Z9matrixMulPKfS0_Pfiiiff --------------------------
	.section	.nv.constant0._Z9matrixMulPKfS0_Pfiiiff,"a",@progbits
	.sectionflags	@""
	.align	4
.nv.constant0._Z9matrixMulPKfS0_Pfiiiff:
	.zero		940


//--------------------- SYMBOLS --------------------------

	.type		.nv.reservedSmem.offset0,@object
	.size		.nv.reservedSmem.offset0,0x4
	.type		.nv.reservedSmem.cap,@object
	.size		.nv.reservedSmem.cap,0x4
